	.target	sm_90a

	.elftype	@"ET_EXEC"


//--------------------- .note.nv.tkinfo           --------------------------
	.section	.note.nv.tkinfo,"",@"SHT_NOTE"
	.sectionflags	@"SHF_NOTE_NV_TKINFO"
	.tkinfo
        /*0018*/ 	.word	0x00000002
        /*0030*/ 	.string	""
        /*0030*/ 	.string	"ptxas"
        /*0030*/ 	.string	"Cuda compilation tools, release 13.0, V13.0.88"
        /*0030*/ 	.string	"Build cuda_13.0.r13.0/compiler.36424714_0"
        /*0030*/ 	.string	"-arch sm_90a -m 64 "



//--------------------- .note.nv.cuinfo           --------------------------
	.section	.note.nv.cuinfo,"",@"SHT_NOTE"
	.sectionflags	@"SHF_NOTE_NV_CUINFO"
        /*0018*/ 	.short	0x0002
        /*001a*/ 	.short	0x005a
        /*001c*/ 	.short	0x0082
	.zero		2


//--------------------- .nv.info                  --------------------------
	.section	.nv.info,"",@"SHT_CUDA_INFO"
	.align	4


	//----- nvinfo : EIATTR_REGCOUNT
	.align		4
        /*0000*/ 	.byte	0x04, 0x2f
        /*0002*/ 	.short	(.L_15 - .L_14)
	.align		4
.L_14:
        /*0004*/ 	.word	index@(_ZN7cutlass13device_kernelINS_4gemm6kernel13GemmUniversalIN4cute5tupleIJiiiiEEENS1_10collective13CollectiveMmaINS1_34MainloopSm90TmaGmmaWarpSpecializedILi7ENS5_IJNS4_1CILi2EEENSA_ILi1EEESC_EEENS1_32KernelTmaWarpSpecializedPingpongEEENS5_IJNSA_ILi64EEENSA_ILi176EEESG_EEENS_10bfloat16_tENS5_IJlSC_lEEESJ_SK_NS4_8TiledMMAINS4_8MMA_AtomIJNS4_4SM904GMMA27MMA_64x16x16_F32BF16BF16_SSILNSO_5MajorE0ELSQ_0ELNSO_7ScaleInE1ELSR_1EEEEEENS4_6LayoutINS5_IJSC_SC_SC_EEENS5_IJNSA_ILi0EEESW_SW_EEEEENS5_IJNS4_10UnderscoreESZ_SZ_EEEEENS4_13SM90_TMA_LOADENS4_14ComposedLayoutINS4_7SwizzleILi3ELi4ELi3EEENS4_18smem_ptr_flag_bitsILi16EEENSU_INS5_IJNSA_ILi8EEESG_EEENS5_IJSG_SC_EEEEEEEvNS4_8identityENS4_23SM90_TMA_LOAD_MULTICASTES1C_vS1D_EENS_8epilogue10collective6detail29Sm90TmaWarpSpecializedAdapterINS1H_15DefaultEpilogueISJ_SK_SK_NS1G_6thread17LinearCombinationISJ_Li1EffLNS1L_9ScaleType4KindE0ELNS_15FloatRoundStyleE2ESJ_EENS1_15EpilogueDefaultEEEEEvvEEEEvNT_6ParamsE)
        /*0008*/ 	.word	0x000000a8


	//----- nvinfo : EIATTR_FRAME_SIZE
	.align		4
.L_15:
        /*000c*/ 	.byte	0x04, 0x11
        /*000e*/ 	.short	(.L_17 - .L_16)
	.align		4
.L_16:
        /*0010*/ 	.word	index@(_ZN7cutlass13device_kernelINS_4gemm6kernel13GemmUniversalIN4cute5tupleIJiiiiEEENS1_10collective13CollectiveMmaINS1_34MainloopSm90TmaGmmaWarpSpecializedILi7ENS5_IJNS4_1CILi2EEENSA_ILi1EEESC_EEENS1_32KernelTmaWarpSpecializedPingpongEEENS5_IJNSA_ILi64EEENSA_ILi176EEESG_EEENS_10bfloat16_tENS5_IJlSC_lEEESJ_SK_NS4_8TiledMMAINS4_8MMA_AtomIJNS4_4SM904GMMA27MMA_64x16x16_F32BF16BF16_SSILNSO_5MajorE0ELSQ_0ELNSO_7ScaleInE1ELSR_1EEEEEENS4_6LayoutINS5_IJSC_SC_SC_EEENS5_IJNSA_ILi0EEESW_SW_EEEEENS5_IJNS4_10UnderscoreESZ_SZ_EEEEENS4_13SM90_TMA_LOADENS4_14ComposedLayoutINS4_7SwizzleILi3ELi4ELi3EEENS4_18smem_ptr_flag_bitsILi16EEENSU_INS5_IJNSA_ILi8EEESG_EEENS5_IJSG_SC_EEEEEEEvNS4_8identityENS4_23SM90_TMA_LOAD_MULTICASTES1C_vS1D_EENS_8epilogue10collective6detail29Sm90TmaWarpSpecializedAdapterINS1H_15DefaultEpilogueISJ_SK_SK_NS1G_6thread17LinearCombinationISJ_Li1EffLNS1L_9ScaleType4KindE0ELNS_15FloatRoundStyleE2ESJ_EENS1_15EpilogueDefaultEEEEEvvEEEEvNT_6ParamsE)
        /*0014*/ 	.word	0x00000008


	//----- nvinfo : EIATTR_MIN_STACK_SIZE
	.align		4
.L_17:
        /*0018*/ 	.byte	0x04, 0x12
        /*001a*/ 	.short	(.L_19 - .L_18)
	.align		4
.L_18:
        /*001c*/ 	.word	index@(_ZN7cutlass13device_kernelINS_4gemm6kernel13GemmUniversalIN4cute5tupleIJiiiiEEENS1_10collective13CollectiveMmaINS1_34MainloopSm90TmaGmmaWarpSpecializedILi7ENS5_IJNS4_1CILi2EEENSA_ILi1EEESC_EEENS1_32KernelTmaWarpSpecializedPingpongEEENS5_IJNSA_ILi64EEENSA_ILi176EEESG_EEENS_10bfloat16_tENS5_IJlSC_lEEESJ_SK_NS4_8TiledMMAINS4_8MMA_AtomIJNS4_4SM904GMMA27MMA_64x16x16_F32BF16BF16_SSILNSO_5MajorE0ELSQ_0ELNSO_7ScaleInE1ELSR_1EEEEEENS4_6LayoutINS5_IJSC_SC_SC_EEENS5_IJNSA_ILi0EEESW_SW_EEEEENS5_IJNS4_10UnderscoreESZ_SZ_EEEEENS4_13SM90_TMA_LOADENS4_14ComposedLayoutINS4_7SwizzleILi3ELi4ELi3EEENS4_18smem_ptr_flag_bitsILi16EEENSU_INS5_IJNSA_ILi8EEESG_EEENS5_IJSG_SC_EEEEEEEvNS4_8identityENS4_23SM90_TMA_LOAD_MULTICASTES1C_vS1D_EENS_8epilogue10collective6detail29Sm90TmaWarpSpecializedAdapterINS1H_15DefaultEpilogueISJ_SK_SK_NS1G_6thread17LinearCombinationISJ_Li1EffLNS1L_9ScaleType4KindE0ELNS_15FloatRoundStyleE2ESJ_EENS1_15EpilogueDefaultEEEEEvvEEEEvNT_6ParamsE)
        /*0020*/ 	.word	0x00000008
.L_19:


//--------------------- .nv.compat                --------------------------
	.section	.nv.compat,"",@"SHT_CUDA_COMPAT_INFO"
	.align	4
        /*0000*/ 	.byte	0x02, 0x09, 0x01, 0x00, 0x02, 0x02, 0x04, 0x00, 0x02, 0x05, 0x05, 0x00, 0x03, 0x07, 0x01, 0x01
        /*0010*/ 	.byte	0x02, 0x03, 0x01, 0x00, 0x02, 0x06, 0x01, 0x00, 0x04, 0x0b, 0x08, 0x00, 0x00, 0x00, 0x00, 0x00
        /*0020*/ 	.byte	0x00, 0x00, 0x00, 0x00


//--------------------- .nv.info._ZN7cutlass13device_kernelINS_4gemm6kernel13GemmUniversalIN4cute5tupleIJiiiiEEENS1_10collective13CollectiveMmaINS1_34MainloopSm90TmaGmmaWarpSpecializedILi7ENS5_IJNS4_1CILi2EEENSA_ILi1EEESC_EEENS1_32KernelTmaWarpSpecializedPingpongEEENS5_IJNSA_ILi64EEENSA_ILi176EEESG_EEENS_10bfloat16_tENS5_IJlSC_lEEESJ_SK_NS4_8TiledMMAINS4_8MMA_AtomIJNS4_4SM904GMMA27MMA_64x16x16_F32BF16BF16_SSILNSO_5MajorE0ELSQ_0ELNSO_7ScaleInE1ELSR_1EEEEEENS4_6LayoutINS5_IJSC_SC_SC_EEENS5_IJNSA_ILi0EEESW_SW_EEEEENS5_IJNS4_10UnderscoreESZ_SZ_EEEEENS4_13SM90_TMA_LOADENS4_14ComposedLayoutINS4_7SwizzleILi3ELi4ELi3EEENS4_18smem_ptr_flag_bitsILi16EEENSU_INS5_IJNSA_ILi8EEESG_EEENS5_IJSG_SC_EEEEEEEvNS4_8identityENS4_23SM90_TMA_LOAD_MULTICASTES1C_vS1D_EENS_8epilogue10collective6detail29Sm90TmaWarpSpecializedAdapterINS1H_15DefaultEpilogueISJ_SK_SK_NS1G_6thread17LinearCombinationISJ_Li1EffLNS1L_9ScaleType4KindE0ELNS_15FloatRoundStyleE2ESJ_EENS1_15EpilogueDefaultEEEEEvvEEEEvNT_6ParamsE --------------------------
	.section	.nv.info._ZN7cutlass13device_kernelINS_4gemm6kernel13GemmUniversalIN4cute5tupleIJiiiiEEENS1_10collective13CollectiveMmaINS1_34MainloopSm90TmaGmmaWarpSpecializedILi7ENS5_IJNS4_1CILi2EEENSA_ILi1EEESC_EEENS1_32KernelTmaWarpSpecializedPingpongEEENS5_IJNSA_ILi64EEENSA_ILi176EEESG_EEENS_10bfloat16_tENS5_IJlSC_lEEESJ_SK_NS4_8TiledMMAINS4_8MMA_AtomIJNS4_4SM904GMMA27MMA_64x16x16_F32BF16BF16_SSILNSO_5MajorE0ELSQ_0ELNSO_7ScaleInE1ELSR_1EEEEEENS4_6LayoutINS5_IJSC_SC_SC_EEENS5_IJNSA_ILi0EEESW_SW_EEEEENS5_IJNS4_10UnderscoreESZ_SZ_EEEEENS4_13SM90_TMA_LOADENS4_14ComposedLayoutINS4_7SwizzleILi3ELi4ELi3EEENS4_18smem_ptr_flag_bitsILi16EEENSU_INS5_IJNSA_ILi8EEESG_EEENS5_IJSG_SC_EEEEEEEvNS4_8identityENS4_23SM90_TMA_LOAD_MULTICASTES1C_vS1D_EENS_8epilogue10collective6detail29Sm90TmaWarpSpecializedAdapterINS1H_15DefaultEpilogueISJ_SK_SK_NS1G_6thread17LinearCombinationISJ_Li1EffLNS1L_9ScaleType4KindE0ELNS_15FloatRoundStyleE2ESJ_EENS1_15EpilogueDefaultEEEEEvvEEEEvNT_6ParamsE,"",@"SHT_CUDA_INFO"
	.sectionflags	@""
	.align	4


	//----- nvinfo : EIATTR_CUDA_API_VERSION
	.align		4
        /*0000*/ 	.byte	0x04, 0x37
        /*0002*/ 	.short	(.L_21 - .L_20)
.L_20:
        /*0004*/ 	.word	0x00000082


	//----- nvinfo : EIATTR_KPARAM_INFO
	.align		4
.L_21:
        /*0008*/ 	.byte	0x04, 0x17
        /*000a*/ 	.short	(.L_23 - .L_22)
.L_22:
        /*000c*/ 	.word	0x00000000
        /*0010*/ 	.short	0x0000
        /*0012*/ 	.short	0x0070
        /*0014*/ 	.byte	0x00, 0xf0, 0x01, 0x10


	//----- nvinfo : EIATTR_SPARSE_MMA_MASK
	.align		4
.L_23:
        /*0018*/ 	.byte	0x03, 0x50
        /*001a*/ 	.short	0x0000


	//----- nvinfo : EIATTR_MAXREG_COUNT
	.align		4
        /*001c*/ 	.byte	0x03, 0x1b
        /*001e*/ 	.short	0x00a8


	//----- nvinfo : EIATTR_NUM_BARRIERS
	.align		4
        /*0020*/ 	.byte	0x02, 0x4c
        /*0022*/ 	.byte	0x01
	.zero		1


	//----- nvinfo : EIATTR_EXTERNS
	.align		4
        /*0024*/ 	.byte	0x04, 0x0f
        /*0026*/ 	.short	(.L_25 - .L_24)


	//   ....[0]....
	.align		4
.L_24:
        /*0028*/ 	.word	index@(__assertfail)


	//----- nvinfo : EIATTR_ANNOTATIONS
	.align		4
.L_25:
        /*002c*/ 	.byte	0x04, 0x55
        /*002e*/ 	.short	(.L_27 - .L_26)


	//   ....[0]....
.L_26:
        /*0030*/ 	.word	0x00000001
        /*0034*/ 	.byte	0x10, 0x0e, 0x00, 0x00, 0x01, 0x00, 0x00, 0x00, 0x60, 0x9d, 0x00, 0x00, 0x01, 0x00, 0x00, 0x00
        /*0044*/ 	.byte	0xd0, 0xa9, 0x00, 0x00


	//----- nvinfo : EIATTR_MERCURY_ISA_VERSION
	.align		4
.L_27:
        /*0048*/ 	.byte	0x03, 0x5f
        /*004a*/ 	.short	0x0101


	//----- nvinfo : EIATTR_INT_WARP_WIDE_INSTR_OFFSETS
	.align		4
        /*004c*/ 	.byte	0x04, 0x31
        /*004e*/ 	.short	(.L_29 - .L_28)


	//   ....[0]....
.L_28:
        /*0050*/ 	.word	0x00000590


	//   ....[1]....
        /*0054*/ 	.word	0x000005c0


	//   ....[2]....
        /*0058*/ 	.word	0x00000600


	//   ....[3]....
        /*005c*/ 	.word	0x00000730


	//   ....[4]....
        /*0060*/ 	.word	0x00000740


	//   ....[5]....
        /*0064*/ 	.word	0x00000750


	//   ....[6]....
        /*0068*/ 	.word	0x000007f0


	//   ....[7]....
        /*006c*/ 	.word	0x00000830


	//----- nvinfo : EIATTR_COOP_GROUP_MASK_REGIDS
	.align		4
.L_29:
        /*0070*/ 	.byte	0x04, 0x29
        /*0072*/ 	.short	(.L_31 - .L_30)


	//   ....[0]....
.L_30:
        /*0074*/ 	.word	0xffffffff


	//   ....[1]....
        /*0078*/ 	.word	0xffffffff


	//   ....[2]....
        /*007c*/ 	.word	0xffffffff


	//   ....[3]....
        /*0080*/ 	.word	0xffffffff


	//   ....[4]....
        /*0084*/ 	.word	0xffffffff


	//   ....[5]....
        /*0088*/ 	.word	0xffffffff


	//   ....[6]....
        /*008c*/ 	.word	0xffffffff


	//----- nvinfo : EIATTR_COOP_GROUP_INSTR_OFFSETS
	.align		4
.L_31:
        /*0090*/ 	.byte	0x04, 0x28
        /*0092*/ 	.short	(.L_33 - .L_32)


	//   ....[0]....
.L_32:
        /*0094*/ 	.word	0x00000070


	//   ....[1]....
        /*0098*/ 	.word	0x00000080


	//   ....[2]....
        /*009c*/ 	.word	0x00000140


	//   ....[3]....
        /*00a0*/ 	.word	0x00000350


	//   ....[4]....
        /*00a4*/ 	.word	0x00000390


	//   ....[5]....
        /*00a8*/ 	.word	0x00000770


	//   ....[6]....
        /*00ac*/ 	.word	0x000009b0


	//----- nvinfo : EIATTR_REG_RECONFIG
	.align		4
.L_33:
        /*00b0*/ 	.byte	0x01, 0x54
	.zero		2


	//----- nvinfo : EIATTR_SYSCALL_OFFSETS
	.align		4
        /*00b4*/ 	.byte	0x04, 0x46
        /*00b6*/ 	.short	(.L_35 - .L_34)


	//   ....[0]....
.L_34:
        /*00b8*/ 	.word	0x00001860


	//----- nvinfo : EIATTR_MBARRIER_INSTR_OFFSETS
	.align		4
.L_35:
        /*00bc*/ 	.byte	0x04, 0x39
        /*00be*/ 	.short	(.L_37 - .L_36)


	//   ....[0]....
.L_36:
        /*00c0*/ 	.word	0x00000260
        /*00c4*/ 	.word	0x000000ff
        /*00c8*/ 	.word	0x00000000
        /*00cc*/ 	.short	0x0100
        /*00ce*/ 	.byte	0x08
	.zero		1


	//   ....[1]....
        /*00d0*/ 	.word	0x00000270
        /*00d4*/ 	.word	0x000000ff
        /*00d8*/ 	.word	0x00000038
        /*00dc*/ 	.short	0x0100
        /*00de*/ 	.byte	0x08
	.zero		1


	//   ....[2]....
        /*00e0*/ 	.word	0x00000280
        /*00e4*/ 	.word	0x000000ff
        /*00e8*/ 	.word	0x00000008
        /*00ec*/ 	.short	0x0100
        /*00ee*/ 	.byte	0x08
	.zero		1


	//   ....[3]....
        /*00f0*/ 	.word	0x00000290
        /*00f4*/ 	.word	0x000000ff
        /*00f8*/ 	.word	0x00000040
        /*00fc*/ 	.short	0x0100
        /*00fe*/ 	.byte	0x08
	.zero		1


	//   ....[4]....
        /*0100*/ 	.word	0x000002a0
        /*0104*/ 	.word	0x000000ff
        /*0108*/ 	.word	0x00000010
        /*010c*/ 	.short	0x0100
        /*010e*/ 	.byte	0x08
	.zero		1


	//   ....[5]....
        /*0110*/ 	.word	0x000002b0
        /*0114*/ 	.word	0x000000ff
        /*0118*/ 	.word	0x00000048
        /*011c*/ 	.short	0x0100
        /*011e*/ 	.byte	0x08
	.zero		1


	//   ....[6]....
        /*0120*/ 	.word	0x000002c0
        /*0124*/ 	.word	0x000000ff
        /*0128*/ 	.word	0x00000018
        /*012c*/ 	.short	0x0100
        /*012e*/ 	.byte	0x08
	.zero		1


	//   ....[7]....
        /*0130*/ 	.word	0x000002d0
        /*0134*/ 	.word	0x000000ff
        /*0138*/ 	.word	0x00000050
        /*013c*/ 	.short	0x0100
        /*013e*/ 	.byte	0x08
	.zero		1


	//   ....[8]....
        /*0140*/ 	.word	0x000002e0
        /*0144*/ 	.word	0x000000ff
        /*0148*/ 	.word	0x00000020
        /*014c*/ 	.short	0x0100
        /*014e*/ 	.byte	0x08
	.zero		1


	//   ....[9]....
        /*0150*/ 	.word	0x000002f0
        /*0154*/ 	.word	0x000000ff
        /*0158*/ 	.word	0x00000058
        /*015c*/ 	.short	0x0100
        /*015e*/ 	.byte	0x08
	.zero		1


	//   ....[10]....
        /*0160*/ 	.word	0x00000300
        /*0164*/ 	.word	0x000000ff
        /*0168*/ 	.word	0x00000028
        /*016c*/ 	.short	0x0100
        /*016e*/ 	.byte	0x08
	.zero		1


	//   ....[11]....
        /*0170*/ 	.word	0x00000310
        /*0174*/ 	.word	0x000000ff
        /*0178*/ 	.word	0x00000060
        /*017c*/ 	.short	0x0100
        /*017e*/ 	.byte	0x08
	.zero		1


	//   ....[12]....
        /*0180*/ 	.word	0x00000320
        /*0184*/ 	.word	0x000000ff
        /*0188*/ 	.word	0x00000030
        /*018c*/ 	.short	0x0100
        /*018e*/ 	.byte	0x08
	.zero		1


	//   ....[13]....
        /*0190*/ 	.word	0x00000330
        /*0194*/ 	.word	0x000000ff
        /*0198*/ 	.word	0x00000068
        /*019c*/ 	.short	0x0100
        /*019e*/ 	.byte	0x08
	.zero		1


	//   ....[14]....
        /*01a0*/ 	.word	0x00000860
        /*01a4*/ 	.word	0x000000ff
        /*01a8*/ 	.word	0x000000a0
        /*01ac*/ 	.short	0x0100
        /*01ae*/ 	.byte	0x08
	.zero		1


	//   ....[15]....
        /*01b0*/ 	.word	0x000008f0
        /*01b4*/ 	.word	0x000000ff
        /*01b8*/ 	.word	0x000000a8
        /*01bc*/ 	.short	0x0100
        /*01be*/ 	.byte	0x08
	.zero		1


	//   ....[16]....
        /*01c0*/ 	.word	0x00000930
        /*01c4*/ 	.word	0x000000ff
        /*01c8*/ 	.word	0x00000080
        /*01cc*/ 	.short	0x0100
        /*01ce*/ 	.byte	0x09
	.zero		1


	//   ....[17]....
        /*01d0*/ 	.word	0x00000940
        /*01d4*/ 	.word	0x000000ff
        /*01d8*/ 	.word	0x00000088
        /*01dc*/ 	.short	0x0100
        /*01de*/ 	.byte	0x09
	.zero		1


	//   ....[18]....
        /*01e0*/ 	.word	0x00000950
        /*01e4*/ 	.word	0x000000ff
        /*01e8*/ 	.word	0x00000090
        /*01ec*/ 	.short	0x0100
        /*01ee*/ 	.byte	0x09
	.zero		1


	//   ....[19]....
        /*01f0*/ 	.word	0x00000960
        /*01f4*/ 	.word	0x000000ff
        /*01f8*/ 	.word	0x00000098
        /*01fc*/ 	.short	0x0100
        /*01fe*/ 	.byte	0x09
	.zero		1


	//   ....[20]....
        /*0200*/ 	.word	0x00001740
        /*0204*/ 	.word	0x00000077
        /*0208*/ 	.word	0x00000000
        /*020c*/ 	.short	0x010a
        /*020e*/ 	.byte	0x29
	.zero		1


	//   ....[21]....
        /*0210*/ 	.word	0x000018e0
        /*0214*/ 	.word	0x00000003
        /*0218*/ 	.word	0x00000000
        /*021c*/ 	.short	0x010a
        /*021e*/ 	.byte	0x3f
	.zero		1


	//   ....[22]....
        /*0220*/ 	.word	0x00001940
        /*0224*/ 	.word	0x00000003
        /*0228*/ 	.word	0x00000000
        /*022c*/ 	.short	0x010a
        /*022e*/ 	.byte	0x3f
	.zero		1


	//   ....[23]....
        /*0230*/ 	.word	0x00002ba0
        /*0234*/ 	.word	0x000000ff
        /*0238*/ 	.word	0x00000000
        /*023c*/ 	.short	0x010a
        /*023e*/ 	.byte	0x04
	.zero		1


	//   ....[24]....
        /*0240*/ 	.word	0x00002be0
        /*0244*/ 	.word	0x000000ff
        /*0248*/ 	.word	0x00000000
        /*024c*/ 	.short	0x010a
        /*024e*/ 	.byte	0x04
	.zero		1


	//   ....[25]....
        /*0250*/ 	.word	0x00003d40
        /*0254*/ 	.word	0x00000005
        /*0258*/ 	.word	0x00000000
        /*025c*/ 	.short	0x0101
        /*025e*/ 	.byte	0x3f
	.zero		1


	//   ....[26]....
        /*0260*/ 	.word	0x00003e40
        /*0264*/ 	.word	0x00000078
        /*0268*/ 	.word	0x00000000
        /*026c*/ 	.short	0x0101
        /*026e*/ 	.byte	0x2a
	.zero		1


	//   ....[27]....
        /*0270*/ 	.word	0x00003f70
        /*0274*/ 	.word	0x00000000
        /*0278*/ 	.word	0x00000000
        /*027c*/ 	.short	0x0101
        /*027e*/ 	.byte	0x3f
	.zero		1


	//   ....[28]....
        /*0280*/ 	.word	0x00004030
        /*0284*/ 	.word	0x00000077
        /*0288*/ 	.word	0x00000010
        /*028c*/ 	.short	0x010a
        /*028e*/ 	.byte	0x29
	.zero		1


	//   ....[29]....
        /*0290*/ 	.word	0x00009d80
        /*0294*/ 	.word	0x0000007a
        /*0298*/ 	.word	0x00000000
        /*029c*/ 	.short	0x0101
        /*029e*/ 	.byte	0x2a
	.zero		1


	//   ....[30]....
        /*02a0*/ 	.word	0x0000a710
        /*02a4*/ 	.word	0x0000000c
        /*02a8*/ 	.word	0x00000038
        /*02ac*/ 	.short	0x010a
        /*02ae*/ 	.byte	0x3f
	.zero		1


	//   ....[31]....
        /*02b0*/ 	.word	0x0000ab30
        /*02b4*/ 	.word	0x00000008
        /*02b8*/ 	.word	0x000000a8
        /*02bc*/ 	.short	0x0101
        /*02be*/ 	.byte	0x3f
	.zero		1


	//   ....[32]....
        /*02c0*/ 	.word	0x0000b280
        /*02c4*/ 	.word	0x00000009
        /*02c8*/ 	.word	0x00000000
        /*02cc*/ 	.short	0x010a
        /*02ce*/ 	.byte	0x3f
	.zero		1


	//   ....[33]....
        /*02d0*/ 	.word	0x0000b300
        /*02d4*/ 	.word	0x00000008
        /*02d8*/ 	.word	0x00000000
        /*02dc*/ 	.short	0x010a
        /*02de*/ 	.byte	0x3f
	.zero		1


	//   ....[34]....
        /*02e0*/ 	.word	0x0000b390
        /*02e4*/ 	.word	0x00000009
        /*02e8*/ 	.word	0x00000000
        /*02ec*/ 	.short	0x010a
        /*02ee*/ 	.byte	0x3f
	.zero		1


	//   ....[35]....
        /*02f0*/ 	.word	0x0000b420
        /*02f4*/ 	.word	0x00000008
        /*02f8*/ 	.word	0x00000000
        /*02fc*/ 	.short	0x010a
        /*02fe*/ 	.byte	0x3f
	.zero		1


	//   ....[36]....
        /*0300*/ 	.word	0x0000b4b0
        /*0304*/ 	.word	0x00000009
        /*0308*/ 	.word	0x00000000
        /*030c*/ 	.short	0x010a
        /*030e*/ 	.byte	0x3f
	.zero		1


	//   ....[37]....
        /*0310*/ 	.word	0x0000b540
        /*0314*/ 	.word	0x00000006
        /*0318*/ 	.word	0x00000000
        /*031c*/ 	.short	0x010a
        /*031e*/ 	.byte	0x3f
	.zero		1


	//   ....[38]....
        /*0320*/ 	.word	0x0000b5d0
        /*0324*/ 	.word	0x00000003
        /*0328*/ 	.word	0x00000000
        /*032c*/ 	.short	0x010a
        /*032e*/ 	.byte	0x3f
	.zero		1


	//   ....[39]....
        /*0330*/ 	.word	0x0000b630
        /*0334*/ 	.word	0x00000079
        /*0338*/ 	.word	0x00000000
        /*033c*/ 	.short	0x010a
        /*033e*/ 	.byte	0x3f
	.zero		1


	//   ....[40]....
        /*0340*/ 	.word	0x0000b680
        /*0344*/ 	.word	0x00000003
        /*0348*/ 	.word	0x00000000
        /*034c*/ 	.short	0x010a
        /*034e*/ 	.byte	0x3f
	.zero		1


	//   ....[41]....
        /*0350*/ 	.word	0x0000b6e0
        /*0354*/ 	.word	0x00000005
        /*0358*/ 	.word	0x00000000
        /*035c*/ 	.short	0x010a
        /*035e*/ 	.byte	0x3f
	.zero		1


	//   ....[42]....
        /*0360*/ 	.word	0x0000b730
        /*0364*/ 	.word	0x00000079
        /*0368*/ 	.word	0x00000010
        /*036c*/ 	.short	0x010a
        /*036e*/ 	.byte	0x3f
	.zero		1


	//   ....[43]....
        /*0370*/ 	.word	0x0000b800
        /*0374*/ 	.word	0x0000000c
        /*0378*/ 	.word	0x00000038
        /*037c*/ 	.short	0x010a
        /*037e*/ 	.byte	0x3f
	.zero		1


	//   ....[44]....
        /*0380*/ 	.word	0x0000b8d0
        /*0384*/ 	.word	0x00000009
        /*0388*/ 	.word	0x00000000
        /*038c*/ 	.short	0x010a
        /*038e*/ 	.byte	0x3f
	.zero		1


	//   ....[45]....
        /*0390*/ 	.word	0x0000b920
        /*0394*/ 	.word	0x00000008
        /*0398*/ 	.word	0x00000000
        /*039c*/ 	.short	0x010a
        /*039e*/ 	.byte	0x3f
	.zero		1


	//   ....[46]....
        /*03a0*/ 	.word	0x0000b970
        /*03a4*/ 	.word	0x00000009
        /*03a8*/ 	.word	0x00000000
        /*03ac*/ 	.short	0x010a
        /*03ae*/ 	.byte	0x3f
	.zero		1


	//   ....[47]....
        /*03b0*/ 	.word	0x0000b9c0
        /*03b4*/ 	.word	0x00000008
        /*03b8*/ 	.word	0x00000000
        /*03bc*/ 	.short	0x010a
        /*03be*/ 	.byte	0x3f
	.zero		1


	//   ....[48]....
        /*03c0*/ 	.word	0x0000ba10
        /*03c4*/ 	.word	0x00000009
        /*03c8*/ 	.word	0x00000000
        /*03cc*/ 	.short	0x010a
        /*03ce*/ 	.byte	0x3f
	.zero		1


	//   ....[49]....
        /*03d0*/ 	.word	0x0000ba60
        /*03d4*/ 	.word	0x00000006
        /*03d8*/ 	.word	0x00000000
        /*03dc*/ 	.short	0x010a
        /*03de*/ 	.byte	0x3f
	.zero		1


	//----- nvinfo : EIATTR_NUM_MBARRIERS
	.align		4
.L_37:
        /*03e0*/ 	.byte	0x03, 0x38
        /*03e2*/ 	.short	0x0014


	//----- nvinfo : EIATTR_EXIT_INSTR_OFFSETS
	.align		4
        /*03e4*/ 	.byte	0x04, 0x1c
        /*03e6*/ 	.short	(.L_39 - .L_38)


	//   ....[0]....
.L_38:
        /*03e8*/ 	.word	0x00001470


	//   ....[1]....
        /*03ec*/ 	.word	0x000014d0


	//   ....[2]....
        /*03f0*/ 	.word	0x0000a410


	//   ....[3]....
        /*03f4*/ 	.word	0x0000a440


	//   ....[4]....
        /*03f8*/ 	.word	0x0000b620


	//----- nvinfo : EIATTR_MAX_THREADS
	.align		4
.L_39:
        /*03fc*/ 	.byte	0x04, 0x05
        /*03fe*/ 	.short	(.L_41 - .L_40)
.L_40:
        /*0400*/ 	.word	0x00000180
        /*0404*/ 	.word	0x00000001
        /*0408*/ 	.word	0x00000001


	//----- nvinfo : EIATTR_CRS_STACK_SIZE
	.align		4
.L_41:
        /*040c*/ 	.byte	0x04, 0x1e
        /*040e*/ 	.short	(.L_43 - .L_42)
.L_42:
        /*0410*/ 	.word	0x00000000


	//----- nvinfo : EIATTR_CBANK_PARAM_SIZE
	.align		4
.L_43:
        /*0414*/ 	.byte	0x03, 0x19
        /*0416*/ 	.short	0x0470


	//----- nvinfo : EIATTR_PARAM_CBANK
	.align		4
        /*0418*/ 	.byte	0x04, 0x0a
        /*041a*/ 	.short	(.L_45 - .L_44)
	.align		4
.L_44:
        /*041c*/ 	.word	index@(.nv.constant0._ZN7cutlass13device_kernelINS_4gemm6kernel13GemmUniversalIN4cute5tupleIJiiiiEEENS1_10collective13CollectiveMmaINS1_34MainloopSm90TmaGmmaWarpSpecializedILi7ENS5_IJNS4_1CILi2EEENSA_ILi1EEESC_EEENS1_32KernelTmaWarpSpecializedPingpongEEENS5_IJNSA_ILi64EEENSA_ILi176EEESG_EEENS_10bfloat16_tENS5_IJlSC_lEEESJ_SK_NS4_8TiledMMAINS4_8MMA_AtomIJNS4_4SM904GMMA27MMA_64x16x16_F32BF16BF16_SSILNSO_5MajorE0ELSQ_0ELNSO_7ScaleInE1ELSR_1EEEEEENS4_6LayoutINS5_IJSC_SC_SC_EEENS5_IJNSA_ILi0EEESW_SW_EEEEENS5_IJNS4_10UnderscoreESZ_SZ_EEEEENS4_13SM90_TMA_LOADENS4_14ComposedLayoutINS4_7SwizzleILi3ELi4ELi3EEENS4_18smem_ptr_flag_bitsILi16EEENSU_INS5_IJNSA_ILi8EEESG_EEENS5_IJSG_SC_EEEEEEEvNS4_8identityENS4_23SM90_TMA_LOAD_MULTICASTES1C_vS1D_EENS_8epilogue10collective6detail29Sm90TmaWarpSpecializedAdapterINS1H_15DefaultEpilogueISJ_SK_SK_NS1G_6thread17LinearCombinationISJ_Li1EffLNS1L_9ScaleType4KindE0ELNS_15FloatRoundStyleE2ESJ_EENS1_15EpilogueDefaultEEEEEvvEEEEvNT_6ParamsE)
        /*0420*/ 	.short	0x0210
        /*0422*/ 	.short	0x0470


	//----- nvinfo : EIATTR_SW_WAR
	.align		4
.L_45:
        /*0424*/ 	.byte	0x04, 0x36
        /*0426*/ 	.short	(.L_47 - .L_46)
.L_46:
        /*0428*/ 	.word	0x00000008
.L_47:


//--------------------- .nv.callgraph             --------------------------
	.section	.nv.callgraph,"",@"SHT_CUDA_CALLGRAPH"
	.align	4
	.sectionentsize	8
	.align		4
        /*0000*/ 	.word	0x00000000
	.align		4
        /*0004*/ 	.word	0xffffffff
	.align		4
        /*0008*/ 	.word	index@(_ZN7cutlass13device_kernelINS_4gemm6kernel13GemmUniversalIN4cute5tupleIJiiiiEEENS1_10collective13CollectiveMmaINS1_34MainloopSm90TmaGmmaWarpSpecializedILi7ENS5_IJNS4_1CILi2EEENSA_ILi1EEESC_EEENS1_32KernelTmaWarpSpecializedPingpongEEENS5_IJNSA_ILi64EEENSA_ILi176EEESG_EEENS_10bfloat16_tENS5_IJlSC_lEEESJ_SK_NS4_8TiledMMAINS4_8MMA_AtomIJNS4_4SM904GMMA27MMA_64x16x16_F32BF16BF16_SSILNSO_5MajorE0ELSQ_0ELNSO_7ScaleInE1ELSR_1EEEEEENS4_6LayoutINS5_IJSC_SC_SC_EEENS5_IJNSA_ILi0EEESW_SW_EEEEENS5_IJNS4_10UnderscoreESZ_SZ_EEEEENS4_13SM90_TMA_LOADENS4_14ComposedLayoutINS4_7SwizzleILi3ELi4ELi3EEENS4_18smem_ptr_flag_bitsILi16EEENSU_INS5_IJNSA_ILi8EEESG_EEENS5_IJSG_SC_EEEEEEEvNS4_8identityENS4_23SM90_TMA_LOAD_MULTICASTES1C_vS1D_EENS_8epilogue10collective6detail29Sm90TmaWarpSpecializedAdapterINS1H_15DefaultEpilogueISJ_SK_SK_NS1G_6thread17LinearCombinationISJ_Li1EffLNS1L_9ScaleType4KindE0ELNS_15FloatRoundStyleE2ESJ_EENS1_15EpilogueDefaultEEEEEvvEEEEvNT_6ParamsE)
	.align		4
        /*000c*/ 	.word	index@(__assertfail)
	.align		4
        /*0010*/ 	.word	0x00000000
	.align		4
        /*0014*/ 	.word	0xfffffffe
	.align		4
        /*0018*/ 	.word	0x00000000
	.align		4
        /*001c*/ 	.word	0xfffffffd
	.align		4
        /*0020*/ 	.word	0x00000000
	.align		4
        /*0024*/ 	.word	0xfffffffc


//--------------------- .nv.constant4             --------------------------
	.section	.nv.constant4,"a",@progbits
	.align	8
	.align		8
.nv.constant4:
        /*0000*/ 	.dword	__assertfail
	.align		8
        /*0008*/ 	.dword	__unnamed_1
	.align		8
        /*0010*/ 	.dword	_ZN40_INTERNAL_de6daba5_4_k_cu_e7895be0_101714cuda3std3__45__cpo5beginE
	.align		8
        /*0018*/ 	.dword	_ZN40_INTERNAL_de6daba5_4_k_cu_e7895be0_101714cuda3std3__45__cpo3endE
	.align		8
        /*0020*/ 	.dword	_ZN40_INTERNAL_de6daba5_4_k_cu_e7895be0_101714cuda3std3__45__cpo6cbeginE
	.align		8
        /*0028*/ 	.dword	_ZN40_INTERNAL_de6daba5_4_k_cu_e7895be0_101714cuda3std3__45__cpo4cendE
	.align		8
        /*0030*/ 	.dword	_ZN40_INTERNAL_de6daba5_4_k_cu_e7895be0_101714cuda3std3__442_GLOBAL__N__de6daba5_4_k_cu_e7895be0_101716ignoreE
	.align		8
        /*0038*/ 	.dword	_ZN40_INTERNAL_de6daba5_4_k_cu_e7895be0_101714cuda3std3__419piecewise_constructE
	.align		8
        /*0040*/ 	.dword	_ZN40_INTERNAL_de6daba5_4_k_cu_e7895be0_101714cuda3std3__48in_placeE
	.align		8
        /*0048*/ 	.dword	_ZN40_INTERNAL_de6daba5_4_k_cu_e7895be0_101714cuda3std6ranges3__45__cpo4swapE
	.align		8
        /*0050*/ 	.dword	_ZN40_INTERNAL_de6daba5_4_k_cu_e7895be0_101714cuda3std6ranges3__45__cpo9iter_moveE
	.align		8
        /*0058*/ 	.dword	_ZN40_INTERNAL_de6daba5_4_k_cu_e7895be0_101714cute7productE
	.align		8
        /*0060*/ 	.dword	_ZN40_INTERNAL_de6daba5_4_k_cu_e7895be0_101714cute1_E
	.align		8
        /*0068*/ 	.dword	$str$22
	.align		8
        /*0070*/ 	.dword	$str$23


//--------------------- .text._ZN7cutlass13device_kernelINS_4gemm6kernel13GemmUniversalIN4cute5tupleIJiiiiEEENS1_10collective13CollectiveMmaINS1_34MainloopSm90TmaGmmaWarpSpecializedILi7ENS5_IJNS4_1CILi2EEENSA_ILi1EEESC_EEENS1_32KernelTmaWarpSpecializedPingpongEEENS5_IJNSA_ILi64EEENSA_ILi176EEESG_EEENS_10bfloat16_tENS5_IJlSC_lEEESJ_SK_NS4_8TiledMMAINS4_8MMA_AtomIJNS4_4SM904GMMA27MMA_64x16x16_F32BF16BF16_SSILNSO_5MajorE0ELSQ_0ELNSO_7ScaleInE1ELSR_1EEEEEENS4_6LayoutINS5_IJSC_SC_SC_EEENS5_IJNSA_ILi0EEESW_SW_EEEEENS5_IJNS4_10UnderscoreESZ_SZ_EEEEENS4_13SM90_TMA_LOADENS4_14ComposedLayoutINS4_7SwizzleILi3ELi4ELi3EEENS4_18smem_ptr_flag_bitsILi16EEENSU_INS5_IJNSA_ILi8EEESG_EEENS5_IJSG_SC_EEEEEEEvNS4_8identityENS4_23SM90_TMA_LOAD_MULTICASTES1C_vS1D_EENS_8epilogue10collective6detail29Sm90TmaWarpSpecializedAdapterINS1H_15DefaultEpilogueISJ_SK_SK_NS1G_6thread17LinearCombinationISJ_Li1EffLNS1L_9ScaleType4KindE0ELNS_15FloatRoundStyleE2ESJ_EENS1_15EpilogueDefaultEEEEEvvEEEEvNT_6ParamsE --------------------------
	.section	.text._ZN7cutlass13device_kernelINS_4gemm6kernel13GemmUniversalIN4cute5tupleIJiiiiEEENS1_10collective13CollectiveMmaINS1_34MainloopSm90TmaGmmaWarpSpecializedILi7ENS5_IJNS4_1CILi2EEENSA_ILi1EEESC_EEENS1_32KernelTmaWarpSpecializedPingpongEEENS5_IJNSA_ILi64EEENSA_ILi176EEESG_EEENS_10bfloat16_tENS5_IJlSC_lEEESJ_SK_NS4_8TiledMMAINS4_8MMA_AtomIJNS4_4SM904GMMA27MMA_64x16x16_F32BF16BF16_SSILNSO_5MajorE0ELSQ_0ELNSO_7ScaleInE1ELSR_1EEEEEENS4_6LayoutINS5_IJSC_SC_SC_EEENS5_IJNSA_ILi0EEESW_SW_EEEEENS5_IJNS4_10UnderscoreESZ_SZ_EEEEENS4_13SM90_TMA_LOADENS4_14ComposedLayoutINS4_7SwizzleILi3ELi4ELi3EEENS4_18smem_ptr_flag_bitsILi16EEENSU_INS5_IJNSA_ILi8EEESG_EEENS5_IJSG_SC_EEEEEEEvNS4_8identityENS4_23SM90_TMA_LOAD_MULTICASTES1C_vS1D_EENS_8epilogue10collective6detail29Sm90TmaWarpSpecializedAdapterINS1H_15DefaultEpilogueISJ_SK_SK_NS1G_6thread17LinearCombinationISJ_Li1EffLNS1L_9ScaleType4KindE0ELNS_15FloatRoundStyleE2ESJ_EENS1_15EpilogueDefaultEEEEEvvEEEEvNT_6ParamsE,"ax",@progbits
	.align	128
.text._ZN7cutlass13device_kernelINS_4gemm6kernel13GemmUniversalIN4cute5tupleIJiiiiEEENS1_10collective13CollectiveMmaINS1_34MainloopSm90TmaGmmaWarpSpecializedILi7ENS5_IJNS4_1CILi2EEENSA_ILi1EEESC_EEENS1_32KernelTmaWarpSpecializedPingpongEEENS5_IJNSA_ILi64EEENSA_ILi176EEESG_EEENS_10bfloat16_tENS5_IJlSC_lEEESJ_SK_NS4_8TiledMMAINS4_8MMA_AtomIJNS4_4SM904GMMA27MMA_64x16x16_F32BF16BF16_SSILNSO_5MajorE0ELSQ_0ELNSO_7ScaleInE1ELSR_1EEEEEENS4_6LayoutINS5_IJSC_SC_SC_EEENS5_IJNSA_ILi0EEESW_SW_EEEEENS5_IJNS4_10UnderscoreESZ_SZ_EEEEENS4_13SM90_TMA_LOADENS4_14ComposedLayoutINS4_7SwizzleILi3ELi4ELi3EEENS4_18smem_ptr_flag_bitsILi16EEENSU_INS5_IJNSA_ILi8EEESG_EEENS5_IJSG_SC_EEEEEEEvNS4_8identityENS4_23SM90_TMA_LOAD_MULTICASTES1C_vS1D_EENS_8epilogue10collective6detail29Sm90TmaWarpSpecializedAdapterINS1H_15DefaultEpilogueISJ_SK_SK_NS1G_6thread17LinearCombinationISJ_Li1EffLNS1L_9ScaleType4KindE0ELNS_15FloatRoundStyleE2ESJ_EENS1_15EpilogueDefaultEEEEEvvEEEEvNT_6ParamsE:
        .type           _ZN7cutlass13device_kernelINS_4gemm6kernel13GemmUniversalIN4cute5tupleIJiiiiEEENS1_10collective13CollectiveMmaINS1_34MainloopSm90TmaGmmaWarpSpecializedILi7ENS5_IJNS4_1CILi2EEENSA_ILi1EEESC_EEENS1_32KernelTmaWarpSpecializedPingpongEEENS5_IJNSA_ILi64EEENSA_ILi176EEESG_EEENS_10bfloat16_tENS5_IJlSC_lEEESJ_SK_NS4_8TiledMMAINS4_8MMA_AtomIJNS4_4SM904GMMA27MMA_64x16x16_F32BF16BF16_SSILNSO_5MajorE0ELSQ_0ELNSO_7ScaleInE1ELSR_1EEEEEENS4_6LayoutINS5_IJSC_SC_SC_EEENS5_IJNSA_ILi0EEESW_SW_EEEEENS5_IJNS4_10UnderscoreESZ_SZ_EEEEENS4_13SM90_TMA_LOADENS4_14ComposedLayoutINS4_7SwizzleILi3ELi4ELi3EEENS4_18smem_ptr_flag_bitsILi16EEENSU_INS5_IJNSA_ILi8EEESG_EEENS5_IJSG_SC_EEEEEEEvNS4_8identityENS4_23SM90_TMA_LOAD_MULTICASTES1C_vS1D_EENS_8epilogue10collective6detail29Sm90TmaWarpSpecializedAdapterINS1H_15DefaultEpilogueISJ_SK_SK_NS1G_6thread17LinearCombinationISJ_Li1EffLNS1L_9ScaleType4KindE0ELNS_15FloatRoundStyleE2ESJ_EENS1_15EpilogueDefaultEEEEEvvEEEEvNT_6ParamsE,@function
        .size           _ZN7cutlass13device_kernelINS_4gemm6kernel13GemmUniversalIN4cute5tupleIJiiiiEEENS1_10collective13CollectiveMmaINS1_34MainloopSm90TmaGmmaWarpSpecializedILi7ENS5_IJNS4_1CILi2EEENSA_ILi1EEESC_EEENS1_32KernelTmaWarpSpecializedPingpongEEENS5_IJNSA_ILi64EEENSA_ILi176EEESG_EEENS_10bfloat16_tENS5_IJlSC_lEEESJ_SK_NS4_8TiledMMAINS4_8MMA_AtomIJNS4_4SM904GMMA27MMA_64x16x16_F32BF16BF16_SSILNSO_5MajorE0ELSQ_0ELNSO_7ScaleInE1ELSR_1EEEEEENS4_6LayoutINS5_IJSC_SC_SC_EEENS5_IJNSA_ILi0EEESW_SW_EEEEENS5_IJNS4_10UnderscoreESZ_SZ_EEEEENS4_13SM90_TMA_LOADENS4_14ComposedLayoutINS4_7SwizzleILi3ELi4ELi3EEENS4_18smem_ptr_flag_bitsILi16EEENSU_INS5_IJNSA_ILi8EEESG_EEENS5_IJSG_SC_EEEEEEEvNS4_8identityENS4_23SM90_TMA_LOAD_MULTICASTES1C_vS1D_EENS_8epilogue10collective6detail29Sm90TmaWarpSpecializedAdapterINS1H_15DefaultEpilogueISJ_SK_SK_NS1G_6thread17LinearCombinationISJ_Li1EffLNS1L_9ScaleType4KindE0ELNS_15FloatRoundStyleE2ESJ_EENS1_15EpilogueDefaultEEEEEvvEEEEvNT_6ParamsE,(.L_x_257 - _ZN7cutlass13device_kernelINS_4gemm6kernel13GemmUniversalIN4cute5tupleIJiiiiEEENS1_10collective13CollectiveMmaINS1_34MainloopSm90TmaGmmaWarpSpecializedILi7ENS5_IJNS4_1CILi2EEENSA_ILi1EEESC_EEENS1_32KernelTmaWarpSpecializedPingpongEEENS5_IJNSA_ILi64EEENSA_ILi176EEESG_EEENS_10bfloat16_tENS5_IJlSC_lEEESJ_SK_NS4_8TiledMMAINS4_8MMA_AtomIJNS4_4SM904GMMA27MMA_64x16x16_F32BF16BF16_SSILNSO_5MajorE0ELSQ_0ELNSO_7ScaleInE1ELSR_1EEEEEENS4_6LayoutINS5_IJSC_SC_SC_EEENS5_IJNSA_ILi0EEESW_SW_EEEEENS5_IJNS4_10UnderscoreESZ_SZ_EEEEENS4_13SM90_TMA_LOADENS4_14ComposedLayoutINS4_7SwizzleILi3ELi4ELi3EEENS4_18smem_ptr_flag_bitsILi16EEENSU_INS5_IJNSA_ILi8EEESG_EEENS5_IJSG_SC_EEEEEEEvNS4_8identityENS4_23SM90_TMA_LOAD_MULTICASTES1C_vS1D_EENS_8epilogue10collective6detail29Sm90TmaWarpSpecializedAdapterINS1H_15DefaultEpilogueISJ_SK_SK_NS1G_6thread17LinearCombinationISJ_Li1EffLNS1L_9ScaleType4KindE0ELNS_15FloatRoundStyleE2ESJ_EENS1_15EpilogueDefaultEEEEEvvEEEEvNT_6ParamsE)
        .other          _ZN7cutlass13device_kernelINS_4gemm6kernel13GemmUniversalIN4cute5tupleIJiiiiEEENS1_10collective13CollectiveMmaINS1_34MainloopSm90TmaGmmaWarpSpecializedILi7ENS5_IJNS4_1CILi2EEENSA_ILi1EEESC_EEENS1_32KernelTmaWarpSpecializedPingpongEEENS5_IJNSA_ILi64EEENSA_ILi176EEESG_EEENS_10bfloat16_tENS5_IJlSC_lEEESJ_SK_NS4_8TiledMMAINS4_8MMA_AtomIJNS4_4SM904GMMA27MMA_64x16x16_F32BF16BF16_SSILNSO_5MajorE0ELSQ_0ELNSO_7ScaleInE1ELSR_1EEEEEENS4_6LayoutINS5_IJSC_SC_SC_EEENS5_IJNSA_ILi0EEESW_SW_EEEEENS5_IJNS4_10UnderscoreESZ_SZ_EEEEENS4_13SM90_TMA_LOADENS4_14ComposedLayoutINS4_7SwizzleILi3ELi4ELi3EEENS4_18smem_ptr_flag_bitsILi16EEENSU_INS5_IJNSA_ILi8EEESG_EEENS5_IJSG_SC_EEEEEEEvNS4_8identityENS4_23SM90_TMA_LOAD_MULTICASTES1C_vS1D_EENS_8epilogue10collective6detail29Sm90TmaWarpSpecializedAdapterINS1H_15DefaultEpilogueISJ_SK_SK_NS1G_6thread17LinearCombinationISJ_Li1EffLNS1L_9ScaleType4KindE0ELNS_15FloatRoundStyleE2ESJ_EENS1_15EpilogueDefaultEEEEEvvEEEEvNT_6ParamsE,@"STO_CUDA_ENTRY STV_DEFAULT"
_ZN7cutlass13device_kernelINS_4gemm6kernel13GemmUniversalIN4cute5tupleIJiiiiEEENS1_10collective13CollectiveMmaINS1_34MainloopSm90TmaGmmaWarpSpecializedILi7ENS5_IJNS4_1CILi2EEENSA_ILi1EEESC_EEENS1_32KernelTmaWarpSpecializedPingpongEEENS5_IJNSA_ILi64EEENSA_ILi176EEESG_EEENS_10bfloat16_tENS5_IJlSC_lEEESJ_SK_NS4_8TiledMMAINS4_8MMA_AtomIJNS4_4SM904GMMA27MMA_64x16x16_F32BF16BF16_SSILNSO_5MajorE0ELSQ_0ELNSO_7ScaleInE1ELSR_1EEEEEENS4_6LayoutINS5_IJSC_SC_SC_EEENS5_IJNSA_ILi0EEESW_SW_EEEEENS5_IJNS4_10UnderscoreESZ_SZ_EEEEENS4_13SM90_TMA_LOADENS4_14ComposedLayoutINS4_7SwizzleILi3ELi4ELi3EEENS4_18smem_ptr_flag_bitsILi16EEENSU_INS5_IJNSA_ILi8EEESG_EEENS5_IJSG_SC_EEEEEEEvNS4_8identityENS4_23SM90_TMA_LOAD_MULTICASTES1C_vS1D_EENS_8epilogue10collective6detail29Sm90TmaWarpSpecializedAdapterINS1H_15DefaultEpilogueISJ_SK_SK_NS1G_6thread17LinearCombinationISJ_Li1EffLNS1L_9ScaleType4KindE0ELNS_15FloatRoundStyleE2ESJ_EENS1_15EpilogueDefaultEEEEEvvEEEEvNT_6ParamsE:
[----:B------:R-:W0:Y:S02]  /*0000*/  LDC R1, c[0x0][0x28] ;  /* 0x00000a00ff017b82 */ /* 0x000e240000000800 */
[----:B0-----:R-:W-:Y:S01]  /*0010*/  VIADD R1, R1, 0xfffffff8 ;  /* 0xfffffff801017836 */ /* 0x001fe20000000000 */
[----:B------:R-:W0:Y:S01]  /*0020*/  S2R R4, SR_TID.X ;  /* 0x0000000000047919 */ /* 0x000e220000002100 */
[----:B------:R-:W-:Y:S01]  /*0030*/  ELECT P0, URZ, PT ;  /* 0x00000000003f782f */ /* 0x000fe20003800000 */
[----:B------:R-:W-:Y:S01]  /*0040*/  BSSY B0, `(.L_x_0) ;  /* 0x000000f000007945 */ /* 0x000fe20003800000 */
[--C-:B0-----:R-:W-:Y:S02]  /*0050*/  SHF.R.U32.HI R2, RZ, 0x5, R4.reuse ;  /* 0x00000005ff027819 */ /* 0x101fe40000011604 */
[----:B------:R-:W-:-:S03]  /*0060*/  SHF.R.U32.HI R7, RZ, 0x7, R4 ;  /* 0x00000007ff077819 */ /* 0x000fc60000011604 */
[----:B------:R-:W0:Y:S04]  /*0070*/  SHFL.IDX PT, R5, R2, RZ, 0x1f ;  /* 0x00001fff02057589 */ /* 0x000e2800000e0000 */
[----:B------:R1:W2:Y:S01]  /*0080*/  SHFL.IDX PT, R10, R7, RZ, 0x1f ;  /* 0x00001fff070a7589 */ /* 0x0002a200000e0000 */
[----:B0-----:R-:W-:-:S13]  /*0090*/  ISETP.NE.OR P0, PT, R5, RZ, !P0 ;  /* 0x000000ff0500720c */ /* 0x001fda0004705670 */
[----:B-12---:R-:W-:Y:S05]  /*00a0*/  @P0 BRA `(.L_x_1) ;  /* 0x0000000000200947 */ /* 0x006fea0003800000 */
[----:B------:R-:W-:Y:S02]  /*00b0*/  ULDC.64 UR4, c[0x0][0x198] ;  /* 0x0000660000047ab9 */ /* 0x000fe40000000a00 */
[----:B------:R-:W-:Y:S02]  /*00c0*/  UIADD3 UR6, UP0, UR4, 0xf0, URZ ;  /* 0x000000f004067890 */ /* 0x000fe4000ff1e03f */
[----:B------:R-:W-:Y:S02]  /*00d0*/  UIADD3 UR4, UP1, UR4, 0x1f0, URZ ;  /* 0x000001f004047890 */ /* 0x000fe4000ff3e03f */
[----:B------:R-:W-:Y:S02]  /*00e0*/  UIADD3.X UR7, URZ, UR5, URZ, UP0, !UPT ;  /* 0x000000053f077290 */ /* 0x000fe400087fe43f */
[----:B------:R-:W-:-:S07]  /*00f0*/  UIADD3.X UR5, URZ, UR5, URZ, UP1, !UPT ;  /* 0x000000053f057290 */ /* 0x000fce0008ffe43f */
[----:B------:R0:W-:Y:S02]  /*0100*/  UTMACCTL.PF [UR6] ;  /* 0x00000000060079b9 */ /* 0x0001e40008040000 */
[----:B------:R0:W-:Y:S02]  /*0110*/  UTMACCTL.PF [UR4] ;  /* 0x00000000040079b9 */ /* 0x0001e40008040000 */
[----:B0-----:R-:W-:Y:S01]  /*0120*/  NOP ;  /* 0x0000000000007918 */ /* 0x001fe20000000000 */
.L_x_1:
[----:B------:R-:W-:Y:S05]  /*0130*/  BSYNC B0 ;  /* 0x0000000000007941 */ /* 0x000fea0003800000 */
.L_x_0:
[----:B------:R-:W0:Y:S01]  /*0140*/  SHFL.IDX PT, R8, R2, RZ, 0x1f ;  /* 0x00001fff02087589 */ /* 0x000e2200000e0000 */
[----:B------:R-:W-:-:S04]  /*0150*/  SHF.R.S32.HI R3, RZ, 0x1f, R4 ;  /* 0x0000001fff037819 */ /* 0x000fc80000011404 */
[----:B------:R-:W-:Y:S02]  /*0160*/  LEA.HI R3, R3, R4, RZ, 0x7 ;  /* 0x0000000403037211 */ /* 0x000fe400078f38ff */
[----:B0-----:R-:W-:-:S13]  /*0170*/  ISETP.NE.AND P0, PT, R8, RZ, PT ;  /* 0x000000ff0800720c */ /* 0x001fda0003f05270 */
[----:B------:R-:W-:Y:S05]  /*0180*/  @P0 BRA `(.L_x_2) ;  /* 0x0000000000700947 */ /* 0x000fea0003800000 */
[----:B------:R-:W0:Y:S01]  /*0190*/  S2UR UR8, SR_CgaCtaId ;  /* 0x00000000000879c3 */ /* 0x000e220000008800 */
[----:B------:R-:W-:Y:S01]  /*01a0*/  UMOV UR4, 0x400 ;  /* 0x0000040000047882 */ /* 0x000fe20000000000 */
[----:B------:R-:W-:Y:S01]  /*01b0*/  UMOV UR5, 0x1 ;  /* 0x0000000100057882 */ /* 0x000fe20000000000 */
[----:B------:R-:W-:Y:S01]  /*01c0*/  UMOV UR6, 0x2 ;  /* 0x0000000200067882 */ /* 0x000fe20000000000 */
[----:B------:R-:W-:Y:S01]  /*01d0*/  ELECT P0, URZ, PT ;  /* 0x00000000003f782f */ /* 0x000fe20003800000 */
[----:B------:R-:W-:-:S04]  /*01e0*/  UIADD3 UR6, -UR6, 0x100000, URZ ;  /* 0x0010000006067890 */ /* 0x000fc8000fffe13f */
[----:B------:R-:W-:Y:S02]  /*01f0*/  USHF.L.U32 UR7, UR6, 0xb, URZ ;  /* 0x0000000b06077899 */ /* 0x000fe4000800063f */
[----:B------:R-:W-:Y:S02]  /*0200*/  USHF.L.U32 UR6, UR6, 0x1, URZ ;  /* 0x0000000106067899 */ /* 0x000fe4000800063f */
[----:B0-----:R-:W-:Y:S02]  /*0210*/  ULEA UR8, UR8, UR4, 0x18 ;  /* 0x0000000408087291 */ /* 0x001fe4000f8ec03f */
[----:B------:R-:W-:-:S04]  /*0220*/  UIADD3 UR4, -UR5, 0x100000, URZ ;  /* 0x0010000005047890 */ /* 0x000fc8000fffe13f */
[----:B------:R-:W-:Y:S02]  /*0230*/  USHF.L.U32 UR5, UR4, 0xb, URZ ;  /* 0x0000000b04057899 */ /* 0x000fe4000800063f */
[----:B------:R-:W-:Y:S01]  /*0240*/  USHF.L.U32 UR4, UR4, 0x1, URZ ;  /* 0x0000000104047899 */ /* 0x000fe2000800063f */
[----:B------:R-:W0:Y:S11]  /*0250*/  FENCE.VIEW.ASYNC.S ;  /* 0x00000000000073c6 */ /* 0x000e360000000000 */
[----:B0-----:R0:W1:Y:S01]  /*0260*/  SYNCS.EXCH.64 URZ, [UR8], UR4 ;  /* 0x00000004083f75b2 */ /* 0x0010620008000100 */
[----:B------:R0:W2:Y:S01]  /*0270*/  SYNCS.EXCH.64 URZ, [UR8+0x38], UR6 ;  /* 0x00003806083f75b2 */ /* 0x0000a20008000100 */
[----:B------:R0:W3:Y:S01]  /*0280*/  SYNCS.EXCH.64 URZ, [UR8+0x8], UR4 ;  /* 0x00000804083f75b2 */ /* 0x0000e20008000100 */
[----:B------:R0:W4:Y:S01]  /*0290*/  SYNCS.EXCH.64 URZ, [UR8+0x40], UR6 ;  /* 0x00004006083f75b2 */ /* 0x0001220008000100 */
[----:B------:R0:W0:Y:S01]  /*02a0*/  SYNCS.EXCH.64 URZ, [UR8+0x10], UR4 ;  /* 0x00001004083f75b2 */ /* 0x0000220008000100 */
        /* <DEDUP_REMOVED lines=9> */
[----:B------:R-:W-:Y:S01]  /*0340*/  NOP ;  /* 0x0000000000007918 */ /* 0x000fe20000000000 */
.L_x_2:
[----:B------:R-:W5:Y:S01]  /*0350*/  SHFL.IDX PT, R13, R2, RZ, 0x1f ;  /* 0x00001fff020d7589 */ /* 0x000f6200000e0000 */
[----:B------:R-:W1:Y:S01]  /*0360*/  S2UR UR12, SR_CTAID.X ;  /* 0x00000000000c79c3 */ /* 0x000e620000002500 */
[----:B------:R-:W-:Y:S02]  /*0370*/  LOP3.LUT R3, R3, 0xffffff80, RZ, 0xc0, !PT ;  /* 0xffffff8003037812 */ /* 0x000fe400078ec0ff */
[----:B------:R-:W-:Y:S01]  /*0380*/  ELECT P0, URZ, PT ;  /* 0x00000000003f782f */ /* 0x000fe20003800000 */
[----:B------:R2:W3:Y:S01]  /*0390*/  SHFL.IDX PT, R12, R2, RZ, 0x1f ;  /* 0x00001fff020c7589 */ /* 0x0004e200000e0000 */
[----:B------:R-:W-:Y:S01]  /*03a0*/  ELECT P1, URZ, PT ;  /* 0x00000000003f782f */ /* 0x000fe20003820000 */
[----:B------:R-:W-:Y:S01]  /*03b0*/  NOP ;  /* 0x0000000000007918 */ /* 0x000fe20000000000 */
[----:B------:R-:W-:Y:S01]  /*03c0*/  IMAD.IADD R3, R4, 0x1, -R3 ;  /* 0x0000000104037824 */ /* 0x000fe200078e0a03 */
[----:B------:R-:W4:Y:S01]  /*03d0*/  S2R R6, SR_CTAID.Y ;  /* 0x0000000000067919 */ /* 0x000f220000002600 */
[----:B0-----:R-:W-:Y:S01]  /*03e0*/  ULDC UR4, c[0x0][0x150] ;  /* 0x0000540000047ab9 */ /* 0x001fe20000000800 */
[----:B------:R-:W0:Y:S01]  /*03f0*/  LDC R14, c[0x0][0x144] ;  /* 0x00005100ff0e7b82 */ /* 0x000e220000000800 */
[----:B------:R-:W-:Y:S01]  /*0400*/  UMOV UR11, 0x80 ;  /* 0x00000080000b7882 */ /* 0x000fe20000000000 */
[----:B------:R-:W-:Y:S01]  /*0410*/  SHF.R.S32.HI R0, RZ, 0x1f, R3 ;  /* 0x0000001fff007819 */ /* 0x000fe20000011403 */
[----:B------:R-:W-:Y:S01]  /*0420*/  NOP ;  /* 0x0000000000007918 */ /* 0x000fe20000000000 */
[C---:B------:R-:W-:Y:S01]  /*0430*/  VIADD R35, R10.reuse, 0xffffffff ;  /* 0xffffffff0a237836 */ /* 0x040fe20000000000 */
[----:B------:R-:W-:Y:S01]  /*0440*/  ISETP.NE.AND P4, PT, R10, RZ, PT ;  /* 0x000000ff0a00720c */ /* 0x000fe20003f85270 */
[----:B------:R-:W-:Y:S01]  /*0450*/  IMAD.MOV.U32 R113, RZ, RZ, 0x1 ;  /* 0x00000001ff717424 */ /* 0x000fe200078e00ff */
[----:B------:R-:W-:Y:S01]  /*0460*/  LEA.HI R9, R0, R3, RZ, 0x3 ;  /* 0x0000000300097211 */ /* 0x000fe200078f18ff */
[----:B------:R-:W0:Y:S01]  /*0470*/  LDC R15, c[0x0][0x140] ;  /* 0x00005000ff0f7b82 */ /* 0x000e220000000800 */
[----:B------:R-:W-:-:S02]  /*0480*/  ISETP.GE.U32.AND P6, PT, R35, 0x2, PT ;  /* 0x000000022300780c */ /* 0x000fc40003fc6070 */
[--C-:B------:R-:W-:Y:S02]  /*0490*/  SHF.R.S32.HI R11, RZ, 0x3, R9.reuse ;  /* 0x00000003ff0b7819 */ /* 0x100fe40000011409 */
[----:B--2---:R-:W-:Y:S02]  /*04a0*/  SHF.R.S32.HI R2, RZ, 0x1f, R9 ;  /* 0x0000001fff027819 */ /* 0x004fe40000011409 */
[----:B------:R-:W-:Y:S01]  /*04b0*/  SHF.R.S32.HI R9, RZ, 0x1f, R8 ;  /* 0x0000001fff097819 */ /* 0x000fe20000011408 */
[----:B------:R-:W2:Y:S01]  /*04c0*/  LDC R25, c[0x0][0x148] ;  /* 0x00005200ff197b82 */ /* 0x000ea20000000800 */
[----:B-----5:R-:W-:Y:S02]  /*04d0*/  ISETP.NE.OR P0, PT, R13, RZ, !P0 ;  /* 0x000000ff0d00720c */ /* 0x020fe40004705670 */
[----:B-1----:R-:W-:Y:S02]  /*04e0*/  I2FP.F32.U32 R13, UR12 ;  /* 0x0000000c000d7c45 */ /* 0x002fe40008201000 */
[----:B------:R-:W-:-:S02]  /*04f0*/  LEA.HI R2, R2, R11, RZ, 0x2 ;  /* 0x0000000b02027211 */ /* 0x000fc400078f10ff */
[----:B------:R-:W-:Y:S01]  /*0500*/  LEA.HI R9, R9, R8, RZ, 0x2 ;  /* 0x0000000809097211 */ /* 0x000fe200078f10ff */
[----:B------:R-:W-:Y:S01]  /*0510*/  FMUL R13, R13, UR4 ;  /* 0x000000040d0d7c20 */ /* 0x000fe20008400000 */
[----:B---3--:R-:W-:Y:S01]  /*0520*/  ISETP.NE.OR P1, PT, R12, RZ, !P1 ;  /* 0x000000ff0c00720c */ /* 0x008fe20004f25670 */
[----:B------:R-:W-:Y:S01]  /*0530*/  ULDC UR4, c[0x0][0x154] ;  /* 0x0000550000047ab9 */ /* 0x000fe20000000800 */
[----:B------:R-:W-:Y:S02]  /*0540*/  LOP3.LUT R12, R2, 0xfffffffc, RZ, 0xc0, !PT ;  /* 0xfffffffc020c7812 */ /* 0x000fe400078ec0ff */
[----:B------:R-:W-:Y:S01]  /*0550*/  LOP3.LUT R9, R9, 0x3ffffffc, RZ, 0xc0, !PT ;  /* 0x3ffffffc09097812 */ /* 0x000fe200078ec0ff */
[----:B------:R-:W1:Y:S01]  /*0560*/  F2I.U32.TRUNC.NTZ R13, R13 ;  /* 0x0000000d000d7305 */ /* 0x000e62000020f000 */
[----:B------:R-:W-:Y:S01]  /*0570*/  SHF.R.S32.HI R2, RZ, 0x1f, R5 ;  /* 0x0000001fff027819 */ /* 0x000fe20000011405 */
[----:B------:R-:W-:Y:S01]  /*0580*/  IMAD.IADD R12, R11, 0x1, -R12 ;  /* 0x000000010b0c7824 */ /* 0x000fe200078e0a0c */
[----:B------:R-:W-:Y:S01]  /*0590*/  VOTEU.ALL UP1, P0 ;  /* 0x00000000003f7886 */ /* 0x000fe20000020000 */
[----:B------:R-:W-:Y:S01]  /*05a0*/  IMAD.IADD R9, R8, 0x1, -R9 ;  /* 0x0000000108097824 */ /* 0x000fe200078e0a09 */
[----:B------:R-:W-:Y:S01]  /*05b0*/  LEA.HI R2, R2, R5, RZ, 0x2 ;  /* 0x0000000502027211 */ /* 0x000fe200078f10ff */
[----:B------:R-:W-:Y:S01]  /*05c0*/  VOTEU.ALL UP0, P0 ;  /* 0x00000000003f7886 */ /* 0x000fe20000000000 */
[----:B----4-:R-:W-:Y:S01]  /*05d0*/  I2FP.F32.U32 R8, R6 ;  /* 0x0000000600087245 */ /* 0x010fe20000201000 */
[----:B------:R-:W-:Y:S01]  /*05e0*/  IMAD R9, R9, 0x4, R12 ;  /* 0x0000000409097824 */ /* 0x000fe200078e020c */
[----:B------:R-:W-:Y:S01]  /*05f0*/  LOP3.LUT R2, R2, 0xfffffffc, RZ, 0xc0, !PT ;  /* 0xfffffffc02027812 */ /* 0x000fe200078ec0ff */
[----:B------:R-:W-:Y:S01]  /*0600*/  VOTEU.ALL UP2, P1 ;  /* 0x00000000003f7886 */ /* 0x000fe20000840000 */
[----:B------:R-:W3:Y:S01]  /*0610*/  @!UP1 S2UR UR7, SR_CgaCtaId ;  /* 0x00000000000799c3 */ /* 0x000ee20000008800 */
[----:B------:R-:W-:Y:S01]  /*0620*/  FMUL R8, R8, UR4 ;  /* 0x0000000408087c20 */ /* 0x000fe20008400000 */
[----:B------:R-:W-:Y:S01]  /*0630*/  IMAD.SHL.U32 R112, R9, 0x4, RZ ;  /* 0x0000000409707824 */ /* 0x000fe200078e00ff */
[----:B------:R-:W-:Y:S01]  /*0640*/  UMOV UR4, 0x20 ;  /* 0x0000002000047882 */ /* 0x000fe20000000000 */
[----:B------:R-:W-:Y:S01]  /*0650*/  IMAD.IADD R5, R5, 0x1, -R2 ;  /* 0x0000000105057824 */ /* 0x000fe200078e0a02 */
[----:B------:R-:W-:Y:S01]  /*0660*/  LEA.HI R2, R9, R9, RZ, 0x1 ;  /* 0x0000000909027211 */ /* 0x000fe200078f08ff */
[----:B-1----:R-:W-:Y:S01]  /*0670*/  IMAD.MOV R13, RZ, RZ, -R13 ;  /* 0x000000ffff0d7224 */ /* 0x002fe200078e0a0d */
[----:B------:R-:W1:Y:S01]  /*0680*/  F2I.U32.TRUNC.NTZ R8, R8 ;  /* 0x0000000800087305 */ /* 0x000e62000020f000 */
[----:B------:R-:W4:Y:S01]  /*0690*/  @!UP2 S2UR UR10, SR_CgaCtaId ;  /* 0x00000000000aa9c3 */ /* 0x000f220000008800 */
[----:B------:R-:W-:Y:S01]  /*06a0*/  LOP3.LUT R2, R2, 0xfffffffe, RZ, 0xc0, !PT ;  /* 0xfffffffe02027812 */ /* 0x000fe200078ec0ff */
[----:B0-----:R-:W-:Y:S01]  /*06b0*/  IMAD R21, R14, R13, UR12 ;  /* 0x0000000c0e157e24 */ /* 0x001fe2000f8e020d */
[----:B------:R-:W-:Y:S01]  /*06c0*/  @!UP1 UMOV UR6, 0x400 ;  /* 0x0000040000069882 */ /* 0x000fe20000000000 */
[----:B------:R-:W-:-:S04]  /*06d0*/  @!UP1 UIADD3 UR4, -UR4, 0x100000, URZ ;  /* 0x0010000004049890 */ /* 0x000fc8000fffe13f */
[----:B------:R-:W-:Y:S02]  /*06e0*/  @!UP1 USHF.L.U32 UR5, UR4, 0xb, URZ ;  /* 0x0000000b04059899 */ /* 0x000fe4000800063f */
[----:B------:R-:W-:Y:S01]  /*06f0*/  @!UP1 USHF.L.U32 UR4, UR4, 0x1, URZ ;  /* 0x0000000104049899 */ /* 0x000fe2000800063f */
[C---:B------:R-:W-:Y:S01]  /*0700*/  LOP3.LUT R112, R9.reuse, 0xc, R112, 0x78, !PT ;  /* 0x0000000c09707812 */ /* 0x040fe200078e7870 */
[----:B------:R-:W-:Y:S01]  /*0710*/  IMAD.IADD R2, R9, 0x1, -R2 ;  /* 0x0000000109027824 */ /* 0x000fe200078e0a02 */
[----:B------:R-:W-:Y:S01]  /*0720*/  @!UP2 UMOV UR9, 0x400 ;  /* 0x000004000009a882 */ /* 0x000fe20000000000 */
[----:B------:R-:W-:Y:S01]  /*0730*/  VOTEU.ALL UP3, P1 ;  /* 0x00000000003f7886 */ /* 0x000fe20000860000 */
[----:B------:R-:W-:Y:S01]  /*0740*/  VOTEU.ALL UP4, P1 ;  /* 0x00000000003f7886 */ /* 0x000fe20000880000 */
[----:B------:R-:W-:Y:S01]  /*0750*/  VOTEU.ALL UP5, P1 ;  /* 0x00000000003f7886 */ /* 0x000fe200008a0000 */
[----:B------:R-:W-:Y:S01]  /*0760*/  ISETP.NE.AND P3, PT, R2, R21, PT ;  /* 0x000000150200720c */ /* 0x000fe20003f65270 */
[----:B------:R0:W0:Y:S01]  /*0770*/  SHFL.IDX PT, R14, R7, RZ, 0x1f ;  /* 0x00001fff070e7589 */ /* 0x00002200000e0000 */
[----:B------:R-:W-:Y:S01]  /*0780*/  ISETP.EQ.U32.AND P2, PT, R15, 0x1, PT ;  /* 0x000000010f00780c */ /* 0x000fe20003f42070 */
[----:B-1----:R-:W-:Y:S01]  /*0790*/  IMAD.MOV R20, RZ, RZ, -R8 ;  /* 0x000000ffff147224 */ /* 0x002fe200078e0a08 */
[----:B---3--:R-:W-:-:S02]  /*07a0*/  @!UP1 ULEA UR8, UR7, UR6, 0x18 ;  /* 0x0000000607089291 */ /* 0x008fc4000f8ec03f */
[----:B------:R-:W-:-:S04]  /*07b0*/  @!UP2 UIADD3 UR6, -UR11, 0x100000, URZ ;  /* 0x001000000b06a890 */ /* 0x000fc8000fffe13f */
[----:B------:R-:W-:Y:S02]  /*07c0*/  @!UP2 USHF.L.U32 UR7, UR6, 0xb, URZ ;  /* 0x0000000b0607a899 */ /* 0x000fe4000800063f */
[----:B------:R-:W-:Y:S01]  /*07d0*/  @!UP2 USHF.L.U32 UR6, UR6, 0x1, URZ ;  /* 0x000000010606a899 */ /* 0x000fe2000800063f */
[----:B--2---:R-:W-:Y:S01]  /*07e0*/  IMAD R9, R25, R20, R6 ;  /* 0x0000001419097224 */ /* 0x004fe200078e0206 */
[----:B------:R-:W-:Y:S01]  /*07f0*/  VOTEU.ALL UP1, P0 ;  /* 0x00000000003f7886 */ /* 0x000fe20000020000 */
[----:B------:R-:W-:Y:S01]  /*0800*/  LOP3.LUT P0, RZ, R3, 0x7, RZ, 0xc0, !PT ;  /* 0x0000000703ff7812 */ /* 0x000fe2000780c0ff */
[----:B----4-:R-:W-:Y:S01]  /*0810*/  @!UP2 ULEA UR9, UR10, UR9, 0x18 ;  /* 0x000000090a09a291 */ /* 0x010fe2000f8ec03f */
[----:B------:R-:W-:Y:S01]  /*0820*/  @P3 LEA.HI R2, R112, R112, RZ, 0x1 ;  /* 0x0000007070023211 */ /* 0x000fe200078f08ff */
[----:B------:R-:W-:Y:S01]  /*0830*/  VOTEU.ALL UP2, P1 ;  /* 0x00000000003f7886 */ /* 0x000fe20000840000 */
[----:B------:R-:W-:Y:S01]  /*0840*/  ISETP.NE.AND P1, PT, R5, 0x3, PT ;  /* 0x000000030500780c */ /* 0x000fe20003f25270 */
[----:B------:R-:W1:Y:S02]  /*0850*/  FENCE.VIEW.ASYNC.S ;  /* 0x00000000000073c6 */ /* 0x000e640000000000 */
[----:B-1----:R1:W2:Y:S01]  /*0860*/  @!UP0 SYNCS.EXCH.64 URZ, [UR8+0xa0], UR4 ;  /* 0x0000a004083f85b2 */ /* 0x0022a20008000100 */
[----:B------:R-:W-:-:S02]  /*0870*/  @P3 SHF.R.S32.HI R2, RZ, 0x1, R2 ;  /* 0x00000001ff023819 */ /* 0x000fc40000011402 */
[----:B------:R-:W-:Y:S02]  /*0880*/  ISETP.EQ.OR P1, PT, R5, RZ, !P1 ;  /* 0x000000ff0500720c */ /* 0x000fe40004f22670 */
[----:B------:R-:W-:Y:S02]  /*0890*/  @P3 ISETP.NE.AND P5, PT, R2, R9, PT ;  /* 0x000000090200320c */ /* 0x000fe40003fa5270 */
[----:B------:R-:W-:Y:S02]  /*08a0*/  ISETP.LT.U32.AND P0, PT, R112, 0x2, !P0 ;  /* 0x000000027000780c */ /* 0x000fe40004701070 */
[----:B------:R-:W-:Y:S02]  /*08b0*/  ISETP.EQ.AND P1, PT, R10, RZ, P1 ;  /* 0x000000ff0a00720c */ /* 0x000fe40000f22270 */
[----:B------:R-:W-:Y:S02]  /*08c0*/  SEL R2, RZ, 0x1, !P0 ;  /* 0x00000001ff027807 */ /* 0x000fe40004000000 */
[----:B------:R-:W-:-:S02]  /*08d0*/  @P3 SEL R113, RZ, 0x1, P5 ;  /* 0x00000001ff713807 */ /* 0x000fc40002800000 */
[----:B------:R-:W-:Y:S01]  /*08e0*/  SEL R16, RZ, 0x1, !P1 ;  /* 0x00000001ff107807 */ /* 0x000fe20004800000 */
[----:B------:R1:W3:Y:S01]  /*08f0*/  @!UP1 SYNCS.EXCH.64 URZ, [UR8+0xa8], UR4 ;  /* 0x0000a804083f95b2 */ /* 0x0002e20008000100 */
[----:B------:R-:W-:Y:S01]  /*0900*/  NOP ;  /* 0x0000000000007918 */ /* 0x000fe20000000000 */
[----:B------:R-:W-:Y:S02]  /*0910*/  LOP3.LUT R113, R113, R2, RZ, 0xc0, !PT ;  /* 0x0000000271717212 */ /* 0x000fe400078ec0ff */
[----:B------:R-:W-:Y:S01]  /*0920*/  SEL R16, R16, 0x2, P6 ;  /* 0x0000000210107807 */ /* 0x000fe20003000000 */
[----:B------:R1:W4:Y:S01]  /*0930*/  @!UP2 SYNCS.EXCH.64 URZ, [UR9+0x80], UR6 ;  /* 0x00008006093fa5b2 */ /* 0x0003220008000100 */
[----:B------:R1:W0:Y:S01]  /*0940*/  @!UP3 SYNCS.EXCH.64 URZ, [UR9+0x88], UR6 ;  /* 0x00008806093fb5b2 */ /* 0x0002220008000100 */
[----:B------:R1:W0:Y:S01]  /*0950*/  @!UP4 SYNCS.EXCH.64 URZ, [UR9+0x90], UR6 ;  /* 0x00009006093fc5b2 */ /* 0x0002220008000100 */
[----:B------:R1:W0:Y:S01]  /*0960*/  @!UP5 SYNCS.EXCH.64 URZ, [UR9+0x98], UR6 ;  /* 0x00009806093fd5b2 */ /* 0x0002220008000100 */
[----:B------:R-:W-:Y:S01]  /*0970*/  NOP ;  /* 0x0000000000007918 */ /* 0x000fe20000000000 */
[----:B-12---:R-:W-:Y:S05]  /*0980*/  @!P2 BRA `(.L_x_3) ;  /* 0x000000000008a947 */ /* 0x006fea0003800000 */
[----:B0--34-:R-:W-:Y:S01]  /*0990*/  UCGABAR_ARV ;  /* 0x00000000000079c7 */ /* 0x019fe20008000000 */
[----:B------:R-:W-:Y:S05]  /*09a0*/  BRA `(.L_x_4) ;  /* 0x0000000000047947 */ /* 0x000fea0003800000 */
.L_x_3:
[----:B0--34-:R-:W-:Y:S01]  /*09b0*/  NOP ;  /* 0x0000000000007918 */ /* 0x019fe20000000000 */
.L_x_4:
[----:B------:R-:W-:Y:S01]  /*09c0*/  ULDC.64 UR4, c[0x0][0x598] ;  /* 0x0001660000047ab9 */ /* 0x000fe20000000a00 */
[----:B------:R-:W-:Y:S01]  /*09d0*/  ULDC.64 UR44, c[0x0][0x208] ;  /* 0x00008200002c7ab9 */ /* 0x000fe20000000a00 */
[----:B------:R-:W-:-:S04]  /*09e0*/  ISETP.NE.U32.AND P0, PT, RZ, UR4, PT ;  /* 0x00000004ff007c0c */ /* 0x000fc8000bf05070 */
[----:B------:R-:W-:-:S13]  /*09f0*/  ISETP.NE.AND.EX P0, PT, RZ, UR5, PT, P0 ;  /* 0x00000005ff007c0c */ /* 0x000fda000bf05300 */
[----:B------:R-:W-:Y:S05]  /*0a00*/  @!P0 BRA `(.L_x_5) ;  /* 0x00000000001c8947 */ /* 0x000fea0003800000 */
[----:B------:R-:W0:Y:S02]  /*0a10*/  LDC.64 R8, c[0x0][0x598] ;  /* 0x00016600ff087b82 */ /* 0x000e240000000a00 */
[----:B0-----:R-:W2:Y:S02]  /*0a20*/  LDG.E.64 R8, desc[UR44][R8.64] ;  /* 0x0000002c08087981 */ /* 0x001ea4000c1e1b00 */
[----:B--2---:R-:W-:-:S04]  /*0a30*/  ISETP.NE.U32.AND P0, PT, R8, RZ, PT ;  /* 0x000000ff0800720c */ /* 0x004fc80003f05070 */
[----:B------:R-:W-:-:S13]  /*0a40*/  ISETP.NE.AND.EX P0, PT, R9, RZ, PT, P0 ;  /* 0x000000ff0900720c */ /* 0x000fda0003f05300 */
[----:B------:R-:W-:Y:S05]  /*0a50*/  @!P0 BRA `(.L_x_5) ;  /* 0x0000000000088947 */ /* 0x000fea0003800000 */
[----:B------:R0:W5:Y:S01]  /*0a60*/  LD.E R114, desc[UR44][R8.64] ;  /* 0x0000002c08727980 */ /* 0x000162000c101900 */
[----:B------:R-:W-:Y:S05]  /*0a70*/  BRA `(.L_x_6) ;  /* 0x0000000000247947 */ /* 0x000fea0003800000 */
.L_x_5:
[----:B------:R-:W-:Y:S02]  /*0a80*/  ULDC.64 UR4, c[0x0][0x588] ;  /* 0x0001620000047ab9 */ /* 0x000fe40000000a00 */
[----:B------:R-:W-:-:S04]  /*0a90*/  ISETP.NE.U32.AND P0, PT, RZ, UR4, PT ;  /* 0x00000004ff007c0c */ /* 0x000fc8000bf05070 */
[----:B------:R-:W-:-:S13]  /*0aa0*/  ISETP.NE.AND.EX P0, PT, RZ, UR5, PT, P0 ;  /* 0x00000005ff007c0c */ /* 0x000fda000bf05300 */
[----:B------:R-:W-:Y:S05]  /*0ab0*/  @!P0 BRA `(.L_x_7) ;  /* 0x00000000000c8947 */ /* 0x000fea0003800000 */
[----:B------:R-:W0:Y:S02]  /*0ac0*/  LDC.64 R114, c[0x0][0x588] ;  /* 0x00016200ff727b82 */ /* 0x000e240000000a00 */
[----:B0-----:R1:W5:Y:S01]  /*0ad0*/  LDG.E R114, desc[UR44][R114.64] ;  /* 0x0000002c72727981 */ /* 0x001362000c1e1900 */
[----:B------:R-:W-:Y:S05]  /*0ae0*/  BRA `(.L_x_6) ;  /* 0x0000000000087947 */ /* 0x000fea0003800000 */
.L_x_7:
[----:B------:R-:W-:Y:S02]  /*0af0*/  ULDC UR4, c[0x0][0x580] ;  /* 0x0001600000047ab9 */ /* 0x000fe40000000800 */
[----:B------:R-:W-:-:S07]  /*0b00*/  IMAD.U32 R114, RZ, RZ, UR4 ;  /* 0x00000004ff727e24 */ /* 0x000fce000f8e00ff */
.L_x_6:
[----:B------:R-:W-:Y:S02]  /*0b10*/  ULDC.64 UR4, c[0x0][0x5a0] ;  /* 0x0001680000047ab9 */ /* 0x000fe40000000a00 */
[----:B------:R-:W-:-:S04]  /*0b20*/  ISETP.NE.U32.AND P0, PT, RZ, UR4, PT ;  /* 0x00000004ff007c0c */ /* 0x000fc8000bf05070 */
[----:B------:R-:W-:-:S13]  /*0b30*/  ISETP.NE.AND.EX P0, PT, RZ, UR5, PT, P0 ;  /* 0x00000005ff007c0c */ /* 0x000fda000bf05300 */
[----:B------:R-:W-:Y:S05]  /*0b40*/  @!P0 BRA `(.L_x_8) ;  /* 0x00000000001c8947 */ /* 0x000fea0003800000 */
[----:B0-----:R-:W0:Y:S02]  /*0b50*/  LDC.64 R8, c[0x0][0x5a0] ;  /* 0x00016800ff087b82 */ /* 0x001e240000000a00 */
[----:B0-----:R-:W2:Y:S02]  /*0b60*/  LDG.E.64 R8, desc[UR44][R8.64] ;  /* 0x0000002c08087981 */ /* 0x001ea4000c1e1b00 */
[----:B--2---:R-:W-:-:S04]  /*0b70*/  ISETP.NE.U32.AND P0, PT, R8, RZ, PT ;  /* 0x000000ff0800720c */ /* 0x004fc80003f05070 */
[----:B------:R-:W-:-:S13]  /*0b80*/  ISETP.NE.AND.EX P0, PT, R9, RZ, PT, P0 ;  /* 0x000000ff0900720c */ /* 0x000fda0003f05300 */
[----:B------:R-:W-:Y:S05]  /*0b90*/  @!P0 BRA `(.L_x_8) ;  /* 0x0000000000088947 */ /* 0x000fea0003800000 */
[----:B-1----:R0:W5:Y:S01]  /*0ba0*/  LD.E R115, desc[UR44][R8.64] ;  /* 0x0000002c08737980 */ /* 0x002162000c101900 */
[----:B------:R-:W-:Y:S05]  /*0bb0*/  BRA `(.L_x_9) ;  /* 0x0000000000247947 */ /* 0x000fea0003800000 */
.L_x_8:
[----:B------:R-:W-:Y:S02]  /*0bc0*/  ULDC.64 UR4, c[0x0][0x590] ;  /* 0x0001640000047ab9 */ /* 0x000fe40000000a00 */
[----:B------:R-:W-:-:S04]  /*0bd0*/  ISETP.NE.U32.AND P0, PT, RZ, UR4, PT ;  /* 0x00000004ff007c0c */ /* 0x000fc8000bf05070 */
[----:B------:R-:W-:-:S13]  /*0be0*/  ISETP.NE.AND.EX P0, PT, RZ, UR5, PT, P0 ;  /* 0x00000005ff007c0c */ /* 0x000fda000bf05300 */
[----:B------:R-:W-:Y:S05]  /*0bf0*/  @!P0 BRA `(.L_x_10) ;  /* 0x00000000000c8947 */ /* 0x000fea0003800000 */
[----:B0-----:R-:W1:Y:S02]  /*0c00*/  LDC.64 R8, c[0x0][0x590] ;  /* 0x00016400ff087b82 */ /* 0x001e640000000a00 */
[----:B-1----:R1:W5:Y:S01]  /*0c10*/  LDG.E R115, desc[UR44][R8.64] ;  /* 0x0000002c08737981 */ /* 0x002362000c1e1900 */
[----:B------:R-:W-:Y:S05]  /*0c20*/  BRA `(.L_x_9) ;  /* 0x0000000000087947 */ /* 0x000fea0003800000 */
.L_x_10:
[----:B------:R-:W-:Y:S02]  /*0c30*/  ULDC UR4, c[0x0][0x584] ;  /* 0x0001610000047ab9 */ /* 0x000fe40000000800 */
[----:B-1----:R-:W-:-:S07]  /*0c40*/  IMAD.U32 R115, RZ, RZ, UR4 ;  /* 0x00000004ff737e24 */ /* 0x002fce000f8e00ff */
.L_x_9:
[----:B------:R-:W2:Y:S01]  /*0c50*/  LDC R2, c[0x0][0x65c] ;  /* 0x00019700ff027b82 */ /* 0x000ea20000000800 */
[----:B------:R-:W-:Y:S01]  /*0c60*/  ULDC UR6, c[0x0][0x28c] ;  /* 0x0000a30000067ab9 */ /* 0x000fe20000000800 */
[----:B------:R-:W-:Y:S01]  /*0c70*/  ISETP.NE.AND P0, PT, R10, 0x2, PT ;  /* 0x000000020a00780c */ /* 0x000fe20003f05270 */
[----:B------:R-:W-:Y:S01]  /*0c80*/  UIADD3 UR6, UR6, 0x3f, URZ ;  /* 0x0000003f06067890 */ /* 0x000fe2000fffe03f */
[----:B01----:R-:W-:Y:S01]  /*0c90*/  IMAD.U32 R8, RZ, RZ, UR12 ;  /* 0x0000000cff087e24 */ /* 0x003fe2000f8e00ff */
[----:B------:R-:W-:Y:S01]  /*0ca0*/  UMOV UR36, URZ ;  /* 0x0000003f00247c82 */ /* 0x000fe20008000000 */
[----:B------:R-:W-:Y:S01]  /*0cb0*/  IMAD.MOV.U32 R9, RZ, RZ, RZ ;  /* 0x000000ffff097224 */ /* 0x000fe200078e00ff */
[----:B------:R-:W-:Y:S01]  /*0cc0*/  USHF.R.S32.HI UR7, URZ, 0x1f, UR6 ;  /* 0x0000001f3f077899 */ /* 0x000fe20008011406 */
[----:B------:R-:W-:Y:S01]  /*0cd0*/  UMOV UR37, URZ ;  /* 0x0000003f00257c82 */ /* 0x000fe20008000000 */
[----:B------:R-:W-:Y:S02]  /*0ce0*/  ULDC.64 UR8, c[0x0][0x650] ;  /* 0x0001940000087ab9 */ /* 0x000fe40000000a00 */
[----:B------:R-:W-:-:S04]  /*0cf0*/  ULEA.HI UR7, UR7, UR6, URZ, 0x6 ;  /* 0x0000000607077291 */ /* 0x000fc8000f8f303f */
[----:B------:R-:W-:Y:S01]  /*0d00*/  USHF.R.S32.HI UR38, URZ, 0x6, UR7 ;  /* 0x000000063f267899 */ /* 0x000fe20008011407 */
[----:B--2---:R-:W-:-:S13]  /*0d10*/  ISETP.NE.AND P1, PT, R2, 0x1, PT ;  /* 0x000000010200780c */ /* 0x004fda0003f25270 */
[----:B------:R-:W0:Y:S01]  /*0d20*/  @P1 LDC R19, c[0x0][0x10] ;  /* 0x00000400ff131b82 */ /* 0x000e220000000800 */
[----:B------:R-:W-:Y:S02]  /*0d30*/  @P1 IMAD.MOV.U32 R7, RZ, RZ, RZ ;  /* 0x000000ffff071224 */ /* 0x000fe400078e00ff */
[----:B------:R-:W-:-:S05]  /*0d40*/  @P1 IMAD.MOV.U32 R17, RZ, RZ, RZ ;  /* 0x000000ffff111224 */ /* 0x000fca00078e00ff */
[----:B------:R-:W1:Y:S01]  /*0d50*/  @!P1 LDC R11, c[0x0][0xc] ;  /* 0x00000300ff0b9b82 */ /* 0x000e620000000800 */
[----:B------:R-:W-:Y:S01]  /*0d60*/  ULDC UR4, c[0x0][0xc] ;  /* 0x0000030000047ab9 */ /* 0x000fe20000000800 */
[----:B------:R-:W-:Y:S02]  /*0d70*/  ULDC UR5, c[0x0][0x10] ;  /* 0x0000040000057ab9 */ /* 0x000fe40000000800 */
[----:B------:R-:W-:-:S04]  /*0d80*/  UIMAD.WIDE.U32 UR4, UR4, UR5, URZ ;  /* 0x00000005040472a5 */ /* 0x000fc8000f8e003f */
[----:B------:R-:W2:Y:S01]  /*0d90*/  LDC R2, c[0x0][0x14] ;  /* 0x00000500ff027b82 */ /* 0x000ea20000000800 */
[----:B0-----:R-:W-:-:S04]  /*0da0*/  @P1 IMAD.WIDE.U32 R18, R19, UR12, R6 ;  /* 0x0000000c13121c25 */ /* 0x001fc8000f8e0006 */
[----:B------:R-:W-:Y:S02]  /*0db0*/  @P1 IMAD.IADD R17, R19, 0x1, R17 ;  /* 0x0000000113111824 */ /* 0x000fe400078e0211 */
[----:B-1----:R-:W-:-:S04]  /*0dc0*/  @!P1 IMAD.WIDE.U32 R8, R6, R11, R8 ;  /* 0x0000000b06089225 */ /* 0x002fc800078e0008 */
[----:B------:R-:W-:Y:S02]  /*0dd0*/  @!P1 IMAD.MOV.U32 R18, RZ, RZ, R8 ;  /* 0x000000ffff129224 */ /* 0x000fe400078e0008 */
[----:B------:R-:W-:Y:S02]  /*0de0*/  @!P1 IMAD.MOV.U32 R17, RZ, RZ, R9 ;  /* 0x000000ffff119224 */ /* 0x000fe400078e0009 */
[----:B--2---:R-:W-:-:S04]  /*0df0*/  IMAD.WIDE.U32 R12, R2, UR4, RZ ;  /* 0x00000004020c7c25 */ /* 0x004fc8000f8e00ff */
[----:B------:R-:W-:Y:S01]  /*0e00*/  IMAD R23, R2, UR5, RZ ;  /* 0x0000000502177c24 */ /* 0x000fe2000f8e02ff */
[----:B------:R0:W-:Y:S03]  /*0e10*/  STL.64 [R1], R12 ;  /* 0x0000000c01007387 */ /* 0x0001e60000100a00 */
[----:B------:R-:W-:Y:S01]  /*0e20*/  IMAD.IADD R23, R13, 0x1, R23 ;  /* 0x000000010d177824 */ /* 0x000fe200078e0217 */
[----:B------:R-:W-:Y:S06]  /*0e30*/  @P0 BRA `(.L_x_11) ;  /* 0x0000000000280947 */ /* 0x000fec0003800000 */
[----:B------:R-:W-:Y:S01]  /*0e40*/  UIMAD.WIDE.U32 UR4, UR38, 0x24924925, URZ ;  /* 0x24924925260478a5 */ /* 0x000fe2000f8e003f */
[----:B------:R-:W-:Y:S01]  /*0e50*/  IADD3 R18, P0, R18, R12, RZ ;  /* 0x0000000c12127210 */ /* 0x000fe20007f1e0ff */
[----:B------:R-:W-:Y:S02]  /*0e60*/  UISETP.GE.U32.AND UP0, UPT, UR38, 0x7, UPT ;  /* 0x000000072600788c */ /* 0x000fe4000bf06070 */
[----:B------:R-:W-:Y:S02]  /*0e70*/  UIADD3 UR4, -UR5, UR38, URZ ;  /* 0x0000002605047290 */ /* 0x000fe4000fffe13f */
[----:B------:R-:W-:Y:S01]  /*0e80*/  IMAD.X R17, R23, 0x1, R17, P0 ;  /* 0x0000000117117824 */ /* 0x000fe200000e0611 */
[----:B------:R-:W-:Y:S01]  /*0e90*/  UMOV UR37, URZ ;  /* 0x0000003f00257c82 */ /* 0x000fe20008000000 */
[----:B------:R-:W-:-:S04]  /*0ea0*/  ULEA.HI UR4, UR4, UR5, URZ, 0x1f ;  /* 0x0000000504047291 */ /* 0x000fc8000f8ff83f */
[----:B------:R-:W-:-:S04]  /*0eb0*/  USHF.R.U32.HI UR4, URZ, 0x2, UR4 ;  /* 0x000000023f047899 */ /* 0x000fc80008011604 */
[----:B------:R-:W-:Y:S02]  /*0ec0*/  @UP0 ULOP3.LUT UR37, UR4, 0x1, URZ, 0xc0, !UPT ;  /* 0x0000000104250892 */ /* 0x000fe4000f8ec03f */
[----:B------:R-:W-:-:S12]  /*0ed0*/  UIMAD UR36, UR4, -0x7, UR38 ;  /* 0xfffffff9042478a4 */ /* 0x000fd8000f8e0226 */
.L_x_11:
[----:B------:R-:W-:Y:S01]  /*0ee0*/  ISETP.GE.U32.AND P0, PT, R18, UR8, PT ;  /* 0x0000000812007c0c */ /* 0x000fe2000bf06070 */
[----:B------:R-:W-:Y:S01]  /*0ef0*/  IMAD.MOV.U32 R19, RZ, RZ, -0x1 ;  /* 0xffffffffff137424 */ /* 0x000fe200078e00ff */
[----:B------:R-:W-:Y:S01]  /*0f00*/  PRMT R8, RZ, 0x7610, R8 ;  /* 0x00007610ff087816 */ /* 0x000fe20000000008 */
[----:B------:R-:W-:Y:S01]  /*0f10*/  IMAD.MOV.U32 R22, RZ, RZ, -0x1 ;  /* 0xffffffffff167424 */ /* 0x000fe200078e00ff */
[----:B------:R-:W-:Y:S01]  /*0f20*/  ISETP.GE.U32.AND.EX P0, PT, R17, UR9, PT, P0 ;  /* 0x0000000911007c0c */ /* 0x000fe2000bf06100 */
[----:B------:R-:W-:-:S12]  /*0f30*/  IMAD.MOV.U32 R2, RZ, RZ, -0x1 ;  /* 0xffffffffff027424 */ /* 0x000fd800078e00ff */
[----:B------:R-:W-:Y:S05]  /*0f40*/  @P0 BRA `(.L_x_12) ;  /* 0x00000004002c0947 */ /* 0x000fea0003800000 */
[----:B------:R-:W1:Y:S01]  /*0f50*/  LDC.64 R26, c[0x0][0x628] ;  /* 0x00018a00ff1a7b82 */ /* 0x000e620000000a00 */
[----:B------:R-:W-:Y:S02]  /*0f60*/  IMAD.MOV.U32 R8, RZ, RZ, R18 ;  /* 0x000000ffff087224 */ /* 0x000fe400078e0012 */
[----:B------:R-:W-:-:S05]  /*0f70*/  IMAD.MOV.U32 R9, RZ, RZ, R17 ;  /* 0x000000ffff097224 */ /* 0x000fca00078e0011 */
[----:B------:R-:W2:Y:S08]  /*0f80*/  LDC R2, c[0x0][0x630] ;  /* 0x00018c00ff027b82 */ /* 0x000eb00000000800 */
[----:B------:R-:W3:Y:S01]  /*0f90*/  LDC.64 R28, c[0x0][0x620] ;  /* 0x00018800ff1c7b82 */ /* 0x000ee20000000a00 */
[----:B-1----:R-:W-:-:S04]  /*0fa0*/  ISETP.NE.U32.AND P0, PT, R26, RZ, PT ;  /* 0x000000ff1a00720c */ /* 0x002fc80003f05070 */
[----:B------:R-:W-:-:S13]  /*0fb0*/  ISETP.NE.AND.EX P0, PT, R27, RZ, PT, P0 ;  /* 0x000000ff1b00720c */ /* 0x000fda0003f05300 */
[----:B--23--:R-:W-:Y:S05]  /*0fc0*/  @!P0 BRA `(.L_x_13) ;  /* 0x0000000000288947 */ /* 0x00cfea0003800000 */
[----:B0-----:R-:W0:Y:S02]  /*0fd0*/  LDC R13, c[0x0][0x634] ;  /* 0x00018d00ff0d7b82 */ /* 0x001e240000000800 */
[----:B0-----:R-:W-:-:S05]  /*0fe0*/  IADD3 R13, P0, R18, R13, RZ ;  /* 0x0000000d120d7210 */ /* 0x001fca0007f1e0ff */
[----:B------:R-:W-:-:S04]  /*0ff0*/  IMAD.X R15, RZ, RZ, R17, P0 ;  /* 0x000000ffff0f7224 */ /* 0x000fc800000e0611 */
[----:B------:R-:W-:-:S04]  /*1000*/  IMAD.WIDE.U32 R8, R15, R26, RZ ;  /* 0x0000001a0f087225 */ /* 0x000fc800078e00ff */
[----:B------:R-:W-:-:S04]  /*1010*/  IMAD.WIDE.U32 R10, P0, R13, R27, R8 ;  /* 0x0000001b0d0a7225 */ /* 0x000fc80007800008 */
[----:B------:R-:W-:-:S04]  /*1020*/  IMAD.WIDE.U32 R8, R13, R26, RZ ;  /* 0x0000001a0d087225 */ /* 0x000fc800078e00ff */
[----:B------:R-:W-:Y:S01]  /*1030*/  IMAD.X R13, RZ, RZ, RZ, P0 ;  /* 0x000000ffff0d7224 */ /* 0x000fe200000e06ff */
[----:B------:R-:W-:Y:S01]  /*1040*/  IADD3 RZ, P0, R9, R10, RZ ;  /* 0x0000000a09ff7210 */ /* 0x000fe20007f1e0ff */
[----:B------:R-:W-:-:S04]  /*1050*/  IMAD.MOV.U32 R12, RZ, RZ, R11 ;  /* 0x000000ffff0c7224 */ /* 0x000fc800078e000b */
[----:B------:R-:W-:-:S08]  /*1060*/  IMAD.WIDE.U32.X R8, R15, R27, R12, P0 ;  /* 0x0000001b0f087225 */ /* 0x000fd000000e040c */
.L_x_13:
[----:B------:R-:W1:Y:S01]  /*1070*/  LDC.64 R32, c[0x0][0x640] ;  /* 0x00019000ff207b82 */ /* 0x000e620000000a00 */
[-C--:B------:R-:W-:Y:S01]  /*1080*/  SHF.R.U64 R30, R8, R2.reuse, R9 ;  /* 0x00000002081e7219 */ /* 0x080fe20000001209 */
[----:B------:R-:W-:Y:S01]  /*1090*/  IMAD.MOV.U32 R19, RZ, RZ, R17 ;  /* 0x000000ffff137224 */ /* 0x000fe200078e0011 */
[----:B------:R-:W-:Y:S01]  /*10a0*/  SHF.R.U32.HI R2, RZ, R2, R9 ;  /* 0x00000002ff027219 */ /* 0x000fe20000011609 */
[----:B------:R-:W-:Y:S01]  /*10b0*/  IMAD.MOV.U32 R26, RZ, RZ, 0x1 ;  /* 0x00000001ff1a7424 */ /* 0x000fe200078e00ff */
[----:B------:R-:W-:-:S03]  /*10c0*/  IADD3 R11, P0, RZ, -R30, RZ ;  /* 0x8000001eff0b7210 */ /* 0x000fc60007f1e0ff */
[----:B------:R-:W2:Y:S02]  /*10d0*/  LDC R10, c[0x0][0x618] ;  /* 0x00018600ff0a7b82 */ /* 0x000ea40000000800 */
[----:B------:R-:W-:-:S04]  /*10e0*/  IMAD.X R9, RZ, RZ, ~R2, P0 ;  /* 0x000000ffff097224 */ /* 0x000fc800000e0e02 */
[-C--:B------:R-:W-:Y:S02]  /*10f0*/  IMAD R2, R9, R28.reuse, RZ ;  /* 0x0000001c09027224 */ /* 0x080fe400078e02ff */
[----:B0-----:R-:W0:Y:S01]  /*1100*/  LDC R13, c[0x0][0x608] ;  /* 0x00018200ff0d7b82 */ /* 0x001e220000000800 */
[----:B------:R-:W-:-:S04]  /*1110*/  IMAD.WIDE.U32 R8, R11, R28, R18 ;  /* 0x0000001c0b087225 */ /* 0x000fc800078e0012 */
[----:B------:R-:W-:Y:S02]  /*1120*/  IMAD R11, R11, R29, R2 ;  /* 0x0000001d0b0b7224 */ /* 0x000fe400078e0202 */
[----:B------:R-:W-:Y:S01]  /*1130*/  IMAD.MOV.U32 R2, RZ, RZ, -0x1 ;  /* 0xffffffffff027424 */ /* 0x000fe200078e00ff */
[----:B------:R-:W3:Y:S01]  /*1140*/  LDC R31, c[0x0][0x658] ;  /* 0x00019600ff1f7b82 */ /* 0x000ee20000000800 */
[----:B------:R-:W-:Y:S01]  /*1150*/  IMAD.IADD R9, R9, 0x1, R11 ;  /* 0x0000000109097824 */ /* 0x000fe200078e020b */
[----:B-1----:R-:W-:-:S04]  /*1160*/  ISETP.NE.U32.AND P0, PT, R32, RZ, PT ;  /* 0x000000ff2000720c */ /* 0x002fc80003f05070 */
[----:B------:R-:W-:Y:S02]  /*1170*/  ISETP.NE.AND.EX P0, PT, R33, RZ, PT, P0 ;  /* 0x000000ff2100720c */ /* 0x000fe40003f05300 */
[----:B------:R-:W1:Y:S01]  /*1180*/  LDC R29, c[0x0][0x600] ;  /* 0x00018000ff1d7b82 */ /* 0x000e620000000800 */
[-CC-:B--2---:R-:W-:Y:S02]  /*1190*/  SHF.R.U64 R27, R8, R10.reuse, R9.reuse ;  /* 0x0000000a081b7219 */ /* 0x184fe40000001209 */
[----:B------:R-:W-:-:S05]  /*11a0*/  SHF.R.U32.HI R8, RZ, R10, R9 ;  /* 0x0000000aff087219 */ /* 0x000fca0000011609 */
[----:B------:R-:W2:Y:S01]  /*11b0*/  LDC R22, c[0x0][0x648] ;  /* 0x00019200ff167b82 */ /* 0x000ea20000000800 */
[-CC-:B0-----:R-:W-:Y:S02]  /*11c0*/  SHF.R.U64 R34, R27, R13.reuse, R8.reuse ;  /* 0x0000000d1b227219 */ /* 0x181fe40000001208 */
[----:B------:R-:W-:-:S05]  /*11d0*/  SHF.R.U32.HI R8, RZ, R13, R8 ;  /* 0x0000000dff087219 */ /* 0x000fca0000011608 */
[----:B------:R-:W0:Y:S01]  /*11e0*/  LDC R24, c[0x0][0x638] ;  /* 0x00018e00ff187b82 */ /* 0x000e220000000800 */
[-CC-:B---3--:R-:W-:Y:S02]  /*11f0*/  SHF.R.U64 R36, R34, R31.reuse, R8.reuse ;  /* 0x0000001f22247219 */ /* 0x188fe40000001208 */
[-C--:B------:R-:W-:Y:S02]  /*1200*/  SHF.L.U32 R2, R2, R31.reuse, RZ ;  /* 0x0000001f02027219 */ /* 0x080fe400000006ff */
[----:B------:R-:W-:Y:S01]  /*1210*/  SHF.R.U32.HI R9, RZ, R31, R8 ;  /* 0x0000001fff097219 */ /* 0x000fe20000011608 */
[----:B------:R-:W-:Y:S01]  /*1220*/  IMAD.MOV.U32 R8, RZ, RZ, R36 ;  /* 0x000000ffff087224 */ /* 0x000fe200078e0024 */
[----:B------:R-:W-:Y:S01]  /*1230*/  LOP3.LUT R15, RZ, R2, RZ, 0x33, !PT ;  /* 0x00000002ff0f7212 */ /* 0x000fe200078e33ff */
[----:B------:R-:W3:Y:S01]  /*1240*/  LDC R28, c[0x0][0x610] ;  /* 0x00018400ff1c7b82 */ /* 0x000ee20000000800 */
[----:B------:R-:W-:Y:S05]  /*1250*/  @!P0 BRA `(.L_x_14) ;  /* 0x0000000000288947 */ /* 0x000fea0003800000 */
[----:B------:R-:W4:Y:S02]  /*1260*/  LDC R13, c[0x0][0x64c] ;  /* 0x00019300ff0d7b82 */ /* 0x000f240000000800 */
[----:B----4-:R-:W-:-:S05]  /*1270*/  IADD3 R13, P0, R36, R13, RZ ;  /* 0x0000000d240d7210 */ /* 0x010fca0007f1e0ff */
        /* <DEDUP_REMOVED lines=8> */
.L_x_14:
[----:B--2---:R-:W-:Y:S01]  /*1300*/  SHF.R.U64 R7, R8, R22, R9 ;  /* 0x0000001608077219 */ /* 0x004fe20000001209 */
[----:B-1----:R-:W-:Y:S01]  /*1310*/  VIADD R8, R29, 0xffffffff ;  /* 0xffffffff1d087836 */ /* 0x002fe20000000000 */
[----:B------:R-:W-:Y:S01]  /*1320*/  SHF.L.U32 R2, R26, R31, RZ ;  /* 0x0000001f1a027219 */ /* 0x000fe200000006ff */
[----:B------:R-:W-:Y:S01]  /*1330*/  @P1 IMAD R21, R25, R20, R6 ;  /* 0x0000001419151224 */ /* 0x000fe200078e0206 */
[----:B------:R-:W-:Y:S01]  /*1340*/  LOP3.LUT R15, R34, R15, RZ, 0xc0, !PT ;  /* 0x0000000f220f7212 */ /* 0x000fe200078ec0ff */
[----:B------:R-:W-:Y:S01]  /*1350*/  IMAD.MOV R9, RZ, RZ, -R7 ;  /* 0x000000ffff097224 */ /* 0x000fe200078e0a07 */
[----:B------:R-:W-:-:S03]  /*1360*/  LOP3.LUT R8, R27, R8, RZ, 0xc0, !PT ;  /* 0x000000081b087212 */ /* 0x000fc600078ec0ff */
[----:B------:R-:W-:Y:S02]  /*1370*/  IMAD R6, R2, R7, R15 ;  /* 0x0000000702067224 */ /* 0x000fe400078e020f */
[----:B0-----:R-:W-:Y:S02]  /*1380*/  IMAD R2, R9, R24, R36 ;  /* 0x0000001809027224 */ /* 0x001fe400078e0224 */
[----:B---3--:R-:W-:Y:S02]  /*1390*/  IMAD R19, R6, R28, R21 ;  /* 0x0000001c06137224 */ /* 0x008fe400078e0215 */
[----:B------:R-:W-:Y:S02]  /*13a0*/  IMAD R2, R2, R29, R8 ;  /* 0x0000001d02027224 */ /* 0x000fe400078e0208 */
[----:B------:R-:W-:-:S03]  /*13b0*/  IMAD.MOV.U32 R6, RZ, RZ, 0x1 ;  /* 0x00000001ff067424 */ /* 0x000fc600078e00ff */
[----:B------:R-:W-:Y:S02]  /*13c0*/  SEL R22, R2, R19, !P1 ;  /* 0x0000001302167207 */ /* 0x000fe40004800000 */
[----:B------:R-:W-:Y:S01]  /*13d0*/  SEL R19, R19, R2, !P1 ;  /* 0x0000000213137207 */ /* 0x000fe20004800000 */
[----:B------:R-:W-:Y:S01]  /*13e0*/  IMAD.MOV.U32 R2, RZ, RZ, R30 ;  /* 0x000000ffff027224 */ /* 0x000fe200078e001e */
[----:B------:R-:W-:-:S07]  /*13f0*/  PRMT R8, R6, 0x7610, R8 ;  /* 0x0000761006087816 */ /* 0x000fce0000000008 */
.L_x_12:
[----:B------:R-:W-:Y:S05]  /*1400*/  @!P2 BRA `(.L_x_15) ;  /* 0x00000000000ca947 */ /* 0x000fea0003800000 */
[----:B------:R-:W-:Y:S01]  /*1410*/  UCGABAR_WAIT ;  /* 0x0000000000007dc7 */ /* 0x000fe20008000000 */
[----:B------:R-:W-:Y:S01]  /*1420*/  CCTL.IVALL ;  /* 0x00000000ff00798f */ /* 0x000fe20002000000 */
[----:B------:R-:W-:Y:S05]  /*1430*/  BRA `(.L_x_16) ;  /* 0x0000000000047947 */ /* 0x000fea0003800000 */
.L_x_15:
[----:B------:R-:W-:Y:S06]  /*1440*/  BAR.SYNC.DEFER_BLOCKING 0x0 ;  /* 0x0000000000007b1d */ /* 0x000fec0000010000 */
.L_x_16:
[----:B------:R-:W-:Y:S05]  /*1450*/  @!P4 BRA `(.L_x_17) ;  /* 0x0000008c00f0c947 */ /* 0x000fea0003800000 */
[----:B------:R-:W-:-:S13]  /*1460*/  ISETP.GT.U32.AND P0, PT, R35, 0x1, PT ;  /* 0x000000012300780c */ /* 0x000fda0003f04070 */
[----:B------:R-:W-:Y:S05]  /*1470*/  @P0 EXIT ;  /* 0x000000000000094d */ /* 0x000fea0003800000 */
.L_x_18:
[----:B------:R-:W-:-:S08]  /*1480*/  NOP ;  /* 0x0000000000007918 */ /* 0x000fd00000000000 */
[----:B------:R-:W1:Y:S02]  /*1490*/  USETMAXREG.TRY_ALLOC.CTAPOOL UP0, 0xe8 ;  /* 0x000000e8000079c8 */ /* 0x000e640008000600 */
[----:B-1----:R-:W-:-:S13]  /*14a0*/  PLOP3.LUT P0, PT, PT, PT, UP0, 0x80, 0x0 ;  /* 0x000000000000781c */ /* 0x002fda0003f0f008 */
[----:B------:R-:W-:Y:S05]  /*14b0*/  @!P0 BRA `(.L_x_18) ;  /* 0xfffffffc00f08947 */ /* 0x000fea000383ffff */
[----:B------:R-:W-:-:S13]  /*14c0*/  LOP3.LUT P0, RZ, R8, 0xff, RZ, 0xc0, !PT ;  /* 0x000000ff08ff7812 */ /* 0x000fda000780c0ff */
[----:B------:R-:W-:Y:S05]  /*14d0*/  @!P0 EXIT ;  /* 0x000000000000894d */ /* 0x000fea0003800000 */
[----:B------:R-:W1:Y:S01]  /*14e0*/  S2UR UR4, SR_CgaCtaId ;  /* 0x00000000000479c3 */ /* 0x000e620000008800 */
[----:B------:R-:W-:Y:S01]  /*14f0*/  VIADD R14, R14, 0xffffffff ;  /* 0xffffffff0e0e7836 */ /* 0x000fe20000000000 */
[CC--:B------:R-:W-:Y:S01]  /*1500*/  LEA.HI R4, R0.reuse, R3.reuse, RZ, 0x2 ;  /* 0x0000000300047211 */ /* 0x0c0fe200078f10ff */
[----:B------:R-:W-:Y:S01]  /*1510*/  UMOV UR40, 0x400 ;  /* 0x0000040000287882 */ /* 0x000fe20000000000 */
[----:B------:R-:W-:Y:S01]  /*1520*/  LEA.HI R0, R0, R3, RZ, 0x5 ;  /* 0x0000000300007211 */ /* 0x000fe200078f28ff */
[----:B------:R-:W-:Y:S01]  /*1530*/  UISETP.LT.AND UP0, UPT, UR38, 0x1, UPT ;  /* 0x000000012600788c */ /* 0x000fe2000bf01270 */
[----:B------:R-:W-:Y:S01]  /*1540*/  R2UR UR41, R14 ;  /* 0x000000000e2972ca */ /* 0x000fe200000e0000 */
[----:B------:R-:W-:Y:S01]  /*1550*/  USHF.L.U32 UR39, UR38, 0x1, URZ ;  /* 0x0000000126277899 */ /* 0x000fe2000800063f */
[--C-:B------:R-:W-:Y:S01]  /*1560*/  SHF.R.S32.HI R116, RZ, 0x2, R4.reuse ;  /* 0x00000002ff747819 */ /* 0x100fe20000011404 */
[----:B------:R-:W-:Y:S01]  /*1570*/  USEL UR43, UR38, 0x1, UP0 ;  /* 0x00000001262b7887 */ /* 0x000fe20008000000 */
[----:B------:R-:W-:-:S02]  /*1580*/  SHF.R.S32.HI R5, RZ, 0x1f, R4 ;  /* 0x0000001fff057819 */ /* 0x000fc40000011404 */
[----:B------:R-:W-:Y:S01]  /*1590*/  LOP3.LUT R118, R4, 0xfffffffc, RZ, 0xc0, !PT ;  /* 0xfffffffc04767812 */ /* 0x000fe200078ec0ff */
[----:B------:R-:W-:Y:S01]  /*15a0*/  UIADD3 UR43, -UR43, UR38, URZ ;  /* 0x000000262b2b7290 */ /* 0x000fe2000fffe13f */
[----:B------:R-:W-:Y:S02]  /*15b0*/  LEA.HI R5, R5, R116, RZ, 0x3 ;  /* 0x0000007405057211 */ /* 0x000fe400078f18ff */
[----:B------:R-:W-:Y:S01]  /*15c0*/  ISETP.NE.AND P0, PT, R14, RZ, PT ;  /* 0x000000ff0e00720c */ /* 0x000fe20003f05270 */
[----:B------:R-:W-:Y:S01]  /*15d0*/  IMAD.IADD R118, R3, 0x1, -R118 ;  /* 0x0000000103767824 */ /* 0x000fe200078e0a76 */
[----:B------:R-:W-:Y:S01]  /*15e0*/  LOP3.LUT R5, R5, 0xfffffff8, RZ, 0xc0, !PT ;  /* 0xfffffff805057812 */ /* 0x000fe200078ec0ff */
[----:B------:R-:W-:Y:S01]  /*15f0*/  USHF.L.U32 UR41, UR41, 0x3, URZ ;  /* 0x0000000329297899 */ /* 0x000fe2000800063f */
[----:B------:R-:W-:Y:S02]  /*1600*/  LOP3.LUT R124, R16, 0x1, RZ, 0xfc, !PT ;  /* 0x00000001107c7812 */ /* 0x000fe400078efcff */
[----:B------:R-:W-:Y:S01]  /*1610*/  SEL R125, RZ, 0x1, P0 ;  /* 0x00000001ff7d7807 */ /* 0x000fe20000000000 */
[----:B------:R-:W-:Y:S01]  /*1620*/  IMAD.IADD R116, R116, 0x1, -R5 ;  /* 0x0000000174747824 */ /* 0x000fe200078e0a05 */
[----:B-1----:R-:W-:Y:S01]  /*1630*/  ULEA UR40, UR4, UR40, 0x18 ;  /* 0x0000002804287291 */ /* 0x002fe2000f8ec03f */
[----:B------:R-:W-:Y:S01]  /*1640*/  SHF.R.S32.HI R5, RZ, 0x5, R0 ;  /* 0x00000005ff057819 */ /* 0x000fe20000011400 */
[----:B------:R-:W-:Y:S01]  /*1650*/  IMAD.U32 R120, RZ, RZ, UR41 ;  /* 0x00000029ff787e24 */ /* 0x000fe2000f8e00ff */
[----:B------:R-:W-:Y:S01]  /*1660*/  ULDC UR4, c[0x0][0x284] ;  /* 0x0000a10000047ab9 */ /* 0x000fe20000000800 */
[----:B------:R-:W-:Y:S01]  /*1670*/  UIADD3 UR42, UR40, 0x80, URZ ;  /* 0x00000080282a7890 */ /* 0x000fe2000fffe03f */
[--C-:B------:R-:W-:Y:S01]  /*1680*/  SHF.R.S32.HI R117, RZ, 0x1f, R116.reuse ;  /* 0x0000001fff757819 */ /* 0x100fe20000011474 */
[----:B------:R-:W-:Y:S01]  /*1690*/  IMAD R123, R5, -0x10, -R116 ;  /* 0xfffffff0057b7824 */ /* 0x000fe200078e0a74 */
[----:B------:R-:W-:-:S02]  /*16a0*/  LOP3.LUT R122, R120, 0x8, RZ, 0xc0, !PT ;  /* 0x00000008787a7812 */ /* 0x000fc400078ec0ff */
[----:B------:R-:W-:Y:S01]  /*16b0*/  LOP3.LUT R120, R120, 0x8, RZ, 0xc, !PT ;  /* 0x0000000878787812 */ /* 0x000fe200078e0cff */
[----:B------:R-:W-:Y:S01]  /*16c0*/  IMAD.U32 R119, RZ, RZ, UR42 ;  /* 0x0000002aff777e24 */ /* 0x000fe2000f8e00ff */
[----:B------:R-:W-:Y:S01]  /*16d0*/  LOP3.LUT R122, R122, 0x18, RZ, 0x3c, !PT ;  /* 0x000000187a7a7812 */ /* 0x000fe200078e3cff */
[----:B------:R-:W-:-:S04]  /*16e0*/  IMAD.WIDE R116, R5, 0x10, R116 ;  /* 0x0000001005747825 */ /* 0x000fc800078e0274 */
[----:B------:R-:W-:Y:S02]  /*16f0*/  VIADD R121, R119, UR41 ;  /* 0x0000002977797c36 */ /* 0x000fe40008000000 */
[----:B------:R-:W-:-:S07]  /*1700*/  VIADD R123, R123, UR4 ;  /* 0x000000047b7b7c36 */ /* 0x000fce0008000000 */
.L_x_216:
[----:B------:R-:W-:Y:S01]  /*1710*/  SHF.L.U32 R0, R125, 0x1f, RZ ;  /* 0x0000001f7d007819 */ /* 0x000fe200000006ff */
[----:B------:R-:W-:Y:S02]  /*1720*/  ULDC UR4, c[0x0][0x28c] ;  /* 0x0000a30000047ab9 */ /* 0x000fe40000000800 */
[----:B------:R-:W-:Y:S01]  /*1730*/  ISETP.LT.AND P1, PT, RZ, UR4, PT ;  /* 0x00000004ff007c0c */ /* 0x000fe2000bf21270 */
[----:B------:R-:W1:Y:S02]  /*1740*/  SYNCS.PHASECHK.TRANS64.TRYWAIT P0, [R119+UR41], R0 ;  /* 0x00000000770075a7 */ /* 0x000e640008000169 */
[----:B-1----:R-:W-:Y:S10]  /*1750*/  @!P0 BRA `(.L_x_19) ;  /* 0x0000009c00b48947 */ /* 0x002ff40003800000 */
.L_x_241:
[----:B------:R-:W-:Y:S05]  /*1760*/  @P1 BRA `(.L_x_20) ;  /* 0x0000000000401947 */ /* 0x000fea0003800000 */
[----:B-1----:R-:W-:Y:S01]  /*1770*/  MOV R0, 0x0 ;  /* 0x0000000000007802 */ /* 0x002fe20000000f00 */
[----:B------:R-:W-:Y:S01]  /*1780*/  ULDC.64 UR4, c[0x4][0x68] ;  /* 0x01001a0000047ab9 */ /* 0x000fe20000000a00 */
[----:B------:R-:W-:Y:S01]  /*1790*/  ULDC.64 UR6, c[0x4][0x8] ;  /* 0x0100020000067ab9 */ /* 0x000fe20000000a00 */
[----:B------:R-:W-:Y:S01]  /*17a0*/  IMAD.U32 R4, RZ, RZ, UR4 ;  /* 0x00000004ff047e24 */ /* 0x000fe2000f8e00ff */
[----:B------:R1:W2:Y:S01]  /*17b0*/  LDC.64 R14, c[0x4][R0] ;  /* 0x01000000000e7b82 */ /* 0x0002a20000000a00 */
[----:B------:R-:W-:Y:S01]  /*17c0*/  IMAD.U32 R5, RZ, RZ, UR5 ;  /* 0x00000005ff057e24 */ /* 0x000fe2000f8e00ff */
[----:B------:R-:W-:Y:S01]  /*17d0*/  ULDC.64 UR4, c[0x4][0x70] ;  /* 0x01001c0000047ab9 */ /* 0x000fe20000000a00 */
[----:B------:R-:W-:Y:S02]  /*17e0*/  IMAD.U32 R10, RZ, RZ, UR6 ;  /* 0x00000006ff0a7e24 */ /* 0x000fe4000f8e00ff */
[----:B------:R-:W-:Y:S02]  /*17f0*/  IMAD.U32 R6, RZ, RZ, UR4 ;  /* 0x00000004ff067e24 */ /* 0x000fe4000f8e00ff */
[----:B------:R-:W-:-:S02]  /*1800*/  IMAD.U32 R7, RZ, RZ, UR5 ;  /* 0x00000005ff077e24 */ /* 0x000fc4000f8e00ff */
[----:B------:R-:W-:Y:S02]  /*1810*/  IMAD.U32 R11, RZ, RZ, UR7 ;  /* 0x00000007ff0b7e24 */ /* 0x000fe4000f8e00ff */
[----:B------:R-:W-:Y:S02]  /*1820*/  IMAD.MOV.U32 R8, RZ, RZ, 0x1e1 ;  /* 0x000001e1ff087424 */ /* 0x000fe400078e00ff */
[----:B0-----:R-:W-:Y:S02]  /*1830*/  IMAD.MOV.U32 R12, RZ, RZ, 0x1 ;  /* 0x00000001ff0c7424 */ /* 0x001fe400078e00ff */
[----:B-1----:R-:W-:-:S07]  /*1840*/  IMAD.MOV.U32 R13, RZ, RZ, RZ ;  /* 0x000000ffff0d7224 */ /* 0x002fce00078e00ff */
[----:B------:R-:W-:-:S07]  /*1850*/  LEPC R20, `(.L_x_20) ;  /* 0x000000001014794e */ /* 0x000fce0000000000 */
[----:B--2--5:R-:W-:Y:S05]  /*1860*/  CALL.ABS.NOINC R14 ;  /* 0x000000000e007343 */ /* 0x024fea0003c00000 */
.L_x_20:
[----:B------:R-:W-:-:S13]  /*1870*/  ISETP.NE.AND P0, PT, R124, 0x3, PT ;  /* 0x000000037c00780c */ /* 0x000fda0003f05270 */
[----:B------:R-:W-:Y:S05]  /*1880*/  @!P0 BRA `(.L_x_21) ;  /* 0x0000000000048947 */ /* 0x000fea0003800000 */
[----:B------:R-:W-:Y:S01]  /*1890*/  BPT.TRAP 0x1 ;  /* 0x000000040000795c */ /* 0x000fe20000300000 */
.L_x_21:
[----:B------:R-:W-:Y:S02]  /*18a0*/  IMAD.U32 R3, RZ, RZ, UR36 ;  /* 0x00000024ff037e24 */ /* 0x000fe4000f8e00ff */
[----:B-1----:R-:W-:-:S03]  /*18b0*/  IMAD.U32 R0, RZ, RZ, UR37 ;  /* 0x00000025ff007e24 */ /* 0x002fc6000f8e00ff */
[----:B------:R-:W-:Y:S02]  /*18c0*/  LEA R3, R3, UR40, 0x3 ;  /* 0x0000002803037c11 */ /* 0x000fe4000f8e18ff */
[----:B------:R-:W-:-:S04]  /*18d0*/  SHF.L.U32 R0, R0, 0x1f, RZ ;  /* 0x0000001f00007819 */ /* 0x000fc800000006ff */
[----:B------:R1:W2:Y:S01]  /*18e0*/  SYNCS.PHASECHK.TRANS64.TRYWAIT P1, [R3+URZ], R0 ;  /* 0x00000000030075a7 */ /* 0x0002a2000802017f */
[----:B------:R-:W-:Y:S05]  /*18f0*/  @!P0 BRA `(.L_x_22) ;  /* 0x0000000000048947 */ /* 0x000fea0003800000 */
[----:B------:R-:W-:Y:S01]  /*1900*/  BPT.TRAP 0x1 ;  /* 0x000000040000795c */ /* 0x000fe20000300000 */
.L_x_22:
[----:B------:R-:W-:-:S05]  /*1910*/  IMAD.U32 R4, RZ, RZ, UR43 ;  /* 0x0000002bff047e24 */ /* 0x000fca000f8e00ff */
[----:B------:R-:W-:Y:S01]  /*1920*/  ISETP.GE.AND P2, PT, R4, 0x1, PT ;  /* 0x000000010400780c */ /* 0x000fe20003f46270 */
[----:B--2---:R-:W-:-:S12]  /*1930*/  @P1 BRA `(.L_x_23) ;  /* 0x0000000000081947 */ /* 0x004fd80003800000 */
[----:B------:R-:W2:Y:S02]  /*1940*/  SYNCS.PHASECHK.TRANS64.TRYWAIT P1, [R3+URZ], R0 ;  /* 0x00000000030075a7 */ /* 0x000ea4000802017f */
[----:B--2---:R-:W-:Y:S05]  /*1950*/  @!P1 BRA `(.L_x_24) ;  /* 0x0000009c00489947 */ /* 0x004fea0003800000 */
.L_x_23:
[----:B------:R-:W-:Y:S05]  /*1960*/  WARPSYNC.ALL ;  /* 0x0000000000007948 */ /* 0x000fea0003800000 */
[----:B------:R-:W-:Y:S01]  /*1970*/  UIADD3 UR4, UR40, 0x180, URZ ;  /* 0x0000018028047890 */ /* 0x000fe2000fffe03f */
[----:B------:R-:W-:Y:S01]  /*1980*/  WARPGROUP.ARRIVE ;  /* 0x00000000000079c5 */ /* 0x000fe20000000000 */
[----:B------:R-:W-:Y:S02]  /*1990*/  UIADD3 UR5, UR40, 0xe180, URZ ;  /* 0x0000e18028057890 */ /* 0x000fe4000fffe03f */
[----:B------:R-:W-:Y:S02]  /*19a0*/  USHF.R.U32.HI UR4, URZ, 0x4, UR4 ;  /* 0x000000043f047899 */ /* 0x000fe40008011604 */
[----:B------:R-:W-:-:S02]  /*19b0*/  USHF.R.U32.HI UR5, URZ, 0x4, UR5 ;  /* 0x000000043f057899 */ /* 0x000fc40008011605 */
[----:B------:R-:W-:Y:S02]  /*19c0*/  ULOP3.LUT UR4, UR4, 0x3fff, URZ, 0xc0, !UPT ;  /* 0x00003fff04047892 */ /* 0x000fe4000f8ec03f */
[----:B------:R-:W-:Y:S02]  /*19d0*/  ULOP3.LUT UR5, UR5, 0x3fff, URZ, 0xc0, !UPT ;  /* 0x00003fff05057892 */ /* 0x000fe4000f8ec03f */
[----:B------:R-:W-:Y:S02]  /*19e0*/  ULOP3.LUT UR8, UR4, 0x10000, URZ, 0xfc, !UPT ;  /* 0x0001000004087892 */ /* 0x000fe4000f8efc3f */
[----:B------:R-:W-:Y:S02]  /*19f0*/  ULOP3.LUT UR9, UR5, 0x10000, URZ, 0xfc, !UPT ;  /* 0x0001000005097892 */ /* 0x000fe4000f8efc3f */
[----:B------:R-:W-:Y:S02]  /*1a00*/  ULEA UR6, UR36, UR8, 0x9 ;  /* 0x0000000824067291 */ /* 0x000fe4000f8e483f */
[----:B------:R-:W-:Y:S01]  /*1a10*/  UIMAD UR4, UR36, 0x580, UR9 ;  /* 0x00000580240478a4 */ /* 0x000fe2000f8e0209 */
[----:B------:R-:W-:Y:S01]  /*1a20*/  UMOV UR13, 0x40000040 ;  /* 0x40000040000d7882 */ /* 0x000fe20000000000 */
[----:B------:R-:W-:-:S02]  /*1a30*/  UMOV UR15, 0x40000040 ;  /* 0x40000040000f7882 */ /* 0x000fc40000000000 */
[----:B------:R-:W-:Y:S01]  /*1a40*/  UIADD3 UR5, UR4, 0x80, URZ ;  /* 0x0000008004057890 */ /* 0x000fe2000fffe03f */
[----:B------:R-:W-:Y:S02]  /*1a50*/  UMOV UR12, UR6 ;  /* 0x00000006000c7c82 */ /* 0x000fe40008000000 */
[----:B------:R-:W-:Y:S01]  /*1a60*/  UMOV UR14, UR4 ;  /* 0x00000004000e7c82 */ /* 0x000fe20008000000 */
[----:B------:R-:W-:Y:S01]  /*1a70*/  UIADD3 UR7, UR4, 0x100, URZ ;  /* 0x0000010004077890 */ /* 0x000fe2000fffe03f */
[----:B------:R-:W-:Y:S01]  /*1a80*/  HGMMA.64x16x16.F32.BF16 R104, gdesc[UR12], RZ, !UPT, gsb0 ;  /* 0x002000000c6879f0 */ /* 0x000fe2000c0018ff */
[----:B------:R-:W-:Y:S01]  /*1a90*/  UMOV UR15, 0x40000040 ;  /* 0x40000040000f7882 */ /* 0x000fe20000000000 */
[----:B------:R-:W-:Y:S01]  /*1aa0*/  UMOV UR14, UR5 ;  /* 0x00000005000e7c82 */ /* 0x000fe20008000000 */
[----:B------:R-:W-:Y:S02]  /*1ab0*/  UIADD3 UR10, UR4, 0x180, URZ ;  /* 0x00000180040a7890 */ /* 0x000fe4000fffe03f */
[----:B------:R-:W-:Y:S01]  /*1ac0*/  UIADD3 UR5, UR4, 0x200, URZ ;  /* 0x0000020004057890 */ /* 0x000fe2000fffe03f */
[----:B------:R-:W-:-:S02]  /*1ad0*/  WARPGROUP.DEPBAR.LE gsb0, 0x0 ;  /* 0x00008000000079c5 */ /* 0x000fc40000010000 */
[----:B------:R-:W-:-:S06]  /*1ae0*/  WARPGROUP.ARRIVE ;  /* 0x00000000000079c5 */ /* 0x000fcc0000000000 */
[----:B------:R-:W-:Y:S01]  /*1af0*/  HGMMA.64x16x16.F32.BF16 R96, gdesc[UR12], RZ, !UPT, gsb0 ;  /* 0x002000000c6079f0 */ /* 0x000fe2000c0018ff */
[----:B------:R-:W-:Y:S01]  /*1b00*/  UMOV UR14, UR7 ;  /* 0x00000007000e7c82 */ /* 0x000fe20008000000 */
[----:B------:R-:W-:Y:S01]  /*1b10*/  UMOV UR15, 0x40000040 ;  /* 0x40000040000f7882 */ /* 0x000fe20000000000 */
[----:B------:R-:W-:Y:S01]  /*1b20*/  UIADD3 UR7, UR4, 0x280, URZ ;  /* 0x0000028004077890 */ /* 0x000fe2000fffe03f */
[----:B------:R-:W-:Y:S02]  /*1b30*/  WARPGROUP.DEPBAR.LE gsb0, 0x0 ;  /* 0x00008000000079c5 */ /* 0x000fe40000010000 */
        /* <DEDUP_REMOVED lines=50> */
[----:B------:R-:W-:Y:S02]  /*1e60*/  UIADD3 UR12, UR6, 0x2, URZ ;  /* 0x00000002060c7890 */ /* 0x000fe4000fffe03f */
[----:B------:R-:W-:Y:S01]  /*1e70*/  UIADD3 UR14, UR4, 0x2, URZ ;  /* 0x00000002040e7890 */ /* 0x000fe2000fffe03f */
[----:B------:R-:W-:Y:S01]  /*1e80*/  UMOV UR13, 0x40000040 ;  /* 0x40000040000d7882 */ /* 0x000fe20000000000 */
[----:B------:R-:W-:Y:S01]  /*1e90*/  UMOV UR15, 0x40000040 ;  /* 0x40000040000f7882 */ /* 0x000fe20000000000 */
[----:B------:R-:W-:Y:S02]  /*1ea0*/  WARPGROUP.DEPBAR.LE gsb0, 0x0 ;  /* 0x00008000000079c5 */ /* 0x000fe40000010000 */
[----:B------:R-:W-:-:S06]  /*1eb0*/  WARPGROUP.ARRIVE ;  /* 0x00000000000079c5 */ /* 0x000fcc0000000000 */
[----:B------:R-:W-:Y:S01]  /*1ec0*/  HGMMA.64x16x16.F32.BF16 R104, gdesc[UR12], R104, gsb0 ;  /* 0x002000000c6879f0 */ /* 0x000fe20008001868 */
[----:B------:R-:W-:Y:S01]  /*1ed0*/  UMOV UR14, UR5 ;  /* 0x00000005000e7c82 */ /* 0x000fe20008000000 */
[----:B------:R-:W-:Y:S01]  /*1ee0*/  UMOV UR15, 0x40000040 ;  /* 0x40000040000f7882 */ /* 0x000fe20000000000 */
[----:B------:R-:W-:Y:S01]  /*1ef0*/  UIADD3 UR5, UR4, 0x202, URZ ;  /* 0x0000020204057890 */ /* 0x000fe2000fffe03f */
        /* <DEDUP_REMOVED lines=163> */
[----:B------:R-:W-:Y:S02]  /*2930*/  UIADD3 UR7, UR4, 0x486, URZ ;  /* 0x0000048604077890 */ /* 0x000fe4000fffe03f */
        /* <DEDUP_REMOVED lines=23> */
[----:B------:R-:W-:Y:S03]  /*2ab0*/  HGMMA.64x16x16.F32.BF16 R24, gdesc[UR12], R24, gsb0 ;  /* 0x002000000c1879f0 */ /* 0x000fe60008001818 */
[----:B------:R-:W-:Y:S02]  /*2ac0*/  WARPGROUP.DEPBAR.LE gsb0, 0x0 ;  /* 0x00008000000079c5 */ /* 0x000fe40000010000 */
[----:B------:R-:W-:Y:S05]  /*2ad0*/  @!P2 BRA `(.L_x_25) ;  /* 0x0000001000d4a947 */ /* 0x000fea0003800000 */
[----:B------:R-:W-:Y:S01]  /*2ae0*/  UIADD3 UR10, UR36, 0x1, URZ ;  /* 0x00000001240a7890 */ /* 0x000fe2000fffe03f */
[----:B-12---:R-:W-:Y:S02]  /*2af0*/  IMAD.U32 R0, RZ, RZ, UR43 ;  /* 0x0000002bff007e24 */ /* 0x006fe4000f8e00ff */
[----:B------:R-:W-:Y:S01]  /*2b00*/  IMAD.U32 R3, RZ, RZ, UR36 ;  /* 0x00000024ff037e24 */ /* 0x000fe2000f8e00ff */
[----:B------:R-:W-:-:S04]  /*2b10*/  UISETP.NE.AND UP0, UPT, UR10, 0x7, UPT ;  /* 0x000000070a00788c */ /* 0x000fc8000bf05270 */
[----:B------:R-:W-:Y:S02]  /*2b20*/  USEL UR4, URZ, 0x1, UP0 ;  /* 0x000000013f047887 */ /* 0x000fe40008000000 */
[----:B------:R-:W-:Y:S02]  /*2b30*/  USEL UR10, UR10, URZ, UP0 ;  /* 0x0000003f0a0a7287 */ /* 0x000fe40008000000 */
[----:B------:R-:W-:-:S06]  /*2b40*/  ULOP3.LUT UR4, UR37, UR4, URZ, 0x3c, !UPT ;  /* 0x0000000425047292 */ /* 0x000fcc000f8e3c3f */
[----:B------:R-:W-:-:S07]  /*2b50*/  IMAD.U32 R6, RZ, RZ, UR4 ;  /* 0x00000004ff067e24 */ /* 0x000fce000f8e00ff */
.L_x_32:
[----:B------:R-:W-:Y:S05]  /*2b60*/  @!P0 BRA `(.L_x_26) ;  /* 0x0000000000048947 */ /* 0x000fea0003800000 */
[----:B------:R-:W-:Y:S01]  /*2b70*/  BPT.TRAP 0x1 ;  /* 0x000000040000795c */ /* 0x000fe20000300000 */
.L_x_26:
[----:B------:R-:W-:Y:S01]  /*2b80*/  ULEA UR4, UR10, UR40, 0x3 ;  /* 0x000000280a047291 */ /* 0x000fe2000f8e183f */
[----:B------:R-:W-:-:S08]  /*2b90*/  SHF.L.U32 R4, R6, 0x1f, RZ ;  /* 0x0000001f06047819 */ /* 0x000fd000000006ff */
[----:B------:R1:W2:Y:S01]  /*2ba0*/  SYNCS.PHASECHK.TRANS64.TRYWAIT P1, [UR4], R4 ;  /* 0x00000004ff0075a7 */ /* 0x0002a20008020144 */
[----:B------:R-:W-:Y:S05]  /*2bb0*/  @!P0 BRA `(.L_x_27) ;  /* 0x0000000000048947 */ /* 0x000fea0003800000 */
[----:B------:R-:W-:Y:S01]  /*2bc0*/  BPT.TRAP 0x1 ;  /* 0x000000040000795c */ /* 0x000fe20000300000 */
.L_x_27:
[----:B--2---:R-:W-:Y:S05]  /*2bd0*/  @P1 BRA `(.L_x_28) ;  /* 0x0000000000081947 */ /* 0x004fea0003800000 */
[----:B------:R-:W2:Y:S02]  /*2be0*/  SYNCS.PHASECHK.TRANS64.TRYWAIT P1, [UR4], R4 ;  /* 0x00000004ff0075a7 */ /* 0x000ea40008020144 */
[----:B--2---:R-:W-:Y:S05]  /*2bf0*/  @!P1 BRA `(.L_x_29) ;  /* 0x0000008800b49947 */ /* 0x004fea0003800000 */
.L_x_28:
[----:B------:R-:W-:Y:S01]  /*2c00*/  ULEA UR12, UR10, UR8, 0x9 ;  /* 0x000000080a0c7291 */ /* 0x000fe2000f8e483f */
[----:B------:R-:W-:Y:S01]  /*2c10*/  WARPGROUP.ARRIVE ;  /* 0x00000000000079c5 */ /* 0x000fe20000000000 */
[----:B------:R-:W-:Y:S01]  /*2c20*/  UIMAD UR11, UR10, 0x580, UR9 ;  /* 0x000005800a0b78a4 */ /* 0x000fe2000f8e0209 */
[----:B------:R-:W-:Y:S01]  /*2c30*/  UMOV UR5, 0x40000040 ;  /* 0x4000004000057882 */ /* 0x000fe20000000000 */
[----:B------:R-:W-:Y:S02]  /*2c40*/  UMOV UR7, 0x40000040 ;  /* 0x4000004000077882 */ /* 0x000fe40000000000 */
[----:B------:R-:W-:Y:S01]  /*2c50*/  UIADD3 UR13, UR11, 0x80, URZ ;  /* 0x000000800b0d7890 */ /* 0x000fe2000fffe03f */
[----:B------:R-:W-:Y:S02]  /*2c60*/  UMOV UR4, UR12 ;  /* 0x0000000c00047c82 */ /* 0x000fe40008000000 */
[----:B------:R-:W-:Y:S01]  /*2c70*/  UMOV UR6, UR11 ;  /* 0x0000000b00067c82 */ /* 0x000fe20008000000 */
[----:B------:R-:W-:Y:S01]  /*2c80*/  UIADD3 UR14, UR11, 0x100, URZ ;  /* 0x000001000b0e7890 */ /* 0x000fe2000fffe03f */
[----:B------:R-:W-:Y:S01]  /*2c90*/  HGMMA.64x16x16.F32.BF16 R104, gdesc[UR4], R104, gsb0 ;  /* 0x00200000046879f0 */ /* 0x000fe20008001868 */
[----:B------:R-:W-:Y:S01]  /*2ca0*/  UMOV UR7, 0x40000040 ;  /* 0x4000004000077882 */ /* 0x000fe20000000000 */
[----:B------:R-:W-:Y:S01]  /*2cb0*/  UMOV UR6, UR13 ;  /* 0x0000000d00067c82 */ /* 0x000fe20008000000 */
[----:B------:R-:W-:-:S02]  /*2cc0*/  UIADD3 UR15, UR11, 0x180, URZ ;  /* 0x000001800b0f7890 */ /* 0x000fc4000fffe03f */
        /* <DEDUP_REMOVED lines=258> */
[----:B------:R-:W-:Y:S01]  /*3cf0*/  BPT.TRAP 0x1 ;  /* 0x000000040000795c */ /* 0x000fe20000300000 */
.L_x_30:
[----:B------:R-:W-:-:S13]  /*3d00*/  ISETP.NE.AND P1, PT, R113, RZ, PT ;  /* 0x000000ff7100720c */ /* 0x000fda0003f25270 */
[----:B-12---:R-:W-:-:S05]  /*3d10*/  @P1 LEA R4, R3, UR40, 0x3 ;  /* 0x0000002803041c11 */ /* 0x006fca000f8e18ff */
[----:B------:R-:W-:-:S05]  /*3d20*/  @P1 VIADD R5, R4, 0x38 ;  /* 0x0000003804051836 */ /* 0x000fca0000000000 */
[----:B------:R-:W-:-:S04]  /*3d30*/  @P1 PRMT R5, R112, 0x654, R5 ;  /* 0x0000065470051816 */ /* 0x000fc80000000005 */
[----:B------:R1:W-:Y:S01]  /*3d40*/  @P1 SYNCS.ARRIVE.TRANS64.RED.A1T0 RZ, [R5+URZ], RZ ;  /* 0x000000ff05ff19a7 */ /* 0x0003e2000810043f */
[----:B------:R-:W-:-:S13]  /*3d50*/  ISETP.GT.U32.AND P1, PT, R16, 0x1, PT ;  /* 0x000000011000780c */ /* 0x000fda0003f24070 */
[----:B-1----:R-:W-:Y:S05]  /*3d60*/  @P1 BRA `(.L_x_31) ;  /* 0x0000000000041947 */ /* 0x002fea0003800000 */
[----:B------:R-:W-:Y:S01]  /*3d70*/  BPT.TRAP 0x1 ;  /* 0x000000040000795c */ /* 0x000fe20000300000 */
.L_x_31:
[----:B------:R-:W-:Y:S01]  /*3d80*/  UIADD3 UR10, UR10, 0x1, URZ ;  /* 0x000000010a0a7890 */ /* 0x000fe2000fffe03f */
[C---:B------:R-:W-:Y:S01]  /*3d90*/  ISETP.GT.AND P2, PT, R0.reuse, 0x1, PT ;  /* 0x000000010000780c */ /* 0x040fe20003f44270 */
[----:B------:R-:W-:Y:S02]  /*3da0*/  VIADD R3, R3, 0x1 ;  /* 0x0000000103037836 */ /* 0x000fe40000000000 */
[----:B------:R-:W-:Y:S01]  /*3db0*/  UISETP.NE.AND UP0, UPT, UR10, 0x7, UPT ;  /* 0x000000070a00788c */ /* 0x000fe2000bf05270 */
[----:B------:R-:W-:Y:S02]  /*3dc0*/  VIADD R0, R0, 0xffffffff ;  /* 0xffffffff00007836 */ /* 0x000fe40000000000 */
[C---:B------:R-:W-:Y:S01]  /*3dd0*/  ISETP.NE.AND P1, PT, R3.reuse, 0x7, PT ;  /* 0x000000070300780c */ /* 0x040fe20003f25270 */
[----:B------:R-:W-:Y:S02]  /*3de0*/  USEL UR4, URZ, 0x1, UP0 ;  /* 0x000000013f047887 */ /* 0x000fe40008000000 */
[----:B------:R-:W-:Y:S01]  /*3df0*/  USEL UR10, UR10, URZ, UP0 ;  /* 0x0000003f0a0a7287 */ /* 0x000fe20008000000 */
[----:B------:R-:W-:-:S03]  /*3e00*/  SEL R3, R3, RZ, P1 ;  /* 0x000000ff03037207 */ /* 0x000fc60000800000 */
[----:B------:R-:W-:Y:S01]  /*3e10*/  LOP3.LUT R6, R6, UR4, RZ, 0x3c, !PT ;  /* 0x0000000406067c12 */ /* 0x000fe2000f8e3cff */
[----:B------:R-:W-:Y:S07]  /*3e20*/  @P2 BRA `(.L_x_32) ;  /* 0xffffffec004c2947 */ /* 0x000fee000383ffff */
.L_x_25:
[----:B-12---:R-:W1:Y:S01]  /*3e30*/  LDC R0, c[0x0][0x28c] ;  /* 0x0000a300ff007b82 */ /* 0x006e620000000800 */
[----:B------:R2:W-:Y:S01]  /*3e40*/  SYNCS.ARRIVE.TRANS64.A1T0 RZ, [R120+UR42], RZ ;  /* 0x000000ff78ff79a7 */ /* 0x0005e2000810002a */
[----:B-1----:R-:W-:-:S13]  /*3e50*/  ISETP.GE.AND P1, PT, R0, 0x1, PT ;  /* 0x000000010000780c */ /* 0x002fda0003f26270 */
[----:B--2---:R-:W-:Y:S05]  /*3e60*/  @!P1 BRA `(.L_x_33) ;  /* 0x0000000000509947 */ /* 0x004fea0003800000 */
[----:B------:R-:W-:Y:S05]  /*3e70*/  @!P0 BRA `(.L_x_34) ;  /* 0x0000000000048947 */ /* 0x000fea0003800000 */
[----:B------:R-:W-:Y:S01]  /*3e80*/  BPT.TRAP 0x1 ;  /* 0x000000040000795c */ /* 0x000fe20000300000 */
.L_x_34:
[----:B------:R-:W-:Y:S01]  /*3e90*/  ISETP.NE.AND P0, PT, R113, RZ, PT ;  /* 0x000000ff7100720c */ /* 0x000fe20003f05270 */
[----:B------:R-:W-:Y:S01]  /*3ea0*/  BSSY B0, `(.L_x_35) ;  /* 0x000000e000007945 */ /* 0x000fe20003800000 */
[----:B------:R-:W-:-:S11]  /*3eb0*/  ISETP.GT.U32.AND P1, PT, R16, 0x1, PT ;  /* 0x000000011000780c */ /* 0x000fd60003f24070 */
[----:B------:R-:W-:Y:S05]  /*3ec0*/  @!P0 BRA `(.L_x_36) ;  /* 0x00000000002c8947 */ /* 0x000fea0003800000 */
[----:B------:R-:W-:-:S04]  /*3ed0*/  UIADD3 UR6, UR43, UR36, URZ ;  /* 0x000000242b067290 */ /* 0x000fc8000fffe03f */
[----:B------:R-:W-:-:S04]  /*3ee0*/  UIMAD.WIDE.U32 UR4, UR6, 0x24924925, URZ ;  /* 0x24924925060478a5 */ /* 0x000fc8000f8e003f */
[----:B------:R-:W-:-:S04]  /*3ef0*/  UIADD3 UR4, UR6, -UR5, URZ ;  /* 0x8000000506047290 */ /* 0x000fc8000fffe03f */
[----:B------:R-:W-:-:S04]  /*3f00*/  ULEA.HI UR4, UR4, UR5, URZ, 0x1f ;  /* 0x0000000504047291 */ /* 0x000fc8000f8ff83f */
[----:B------:R-:W-:-:S04]  /*3f10*/  USHF.R.U32.HI UR4, URZ, 0x2, UR4 ;  /* 0x000000023f047899 */ /* 0x000fc80008011604 */
[----:B------:R-:W-:-:S04]  /*3f20*/  UIMAD UR4, UR4, -0x7, UR6 ;  /* 0xfffffff9040478a4 */ /* 0x000fc8000f8e0206 */
[----:B------:R-:W-:-:S04]  /*3f30*/  ULEA UR4, UR4, UR40, 0x3 ;  /* 0x0000002804047291 */ /* 0x000fc8000f8e183f */
[----:B------:R-:W-:-:S06]  /*3f40*/  UIADD3 UR4, UR4, 0x38, URZ ;  /* 0x0000003804047890 */ /* 0x000fcc000fffe03f */
[----:B------:R-:W-:-:S05]  /*3f50*/  IMAD.U32 R3, RZ, RZ, UR4 ;  /* 0x00000004ff037e24 */ /* 0x000fca000f8e00ff */
[----:B------:R-:W-:-:S04]  /*3f60*/  PRMT R0, R112, 0x654, R3 ;  /* 0x0000065470007816 */ /* 0x000fc80000000003 */
[----:B------:R1:W-:Y:S03]  /*3f70*/  SYNCS.ARRIVE.TRANS64.RED.A1T0 RZ, [R0+URZ], RZ ;  /* 0x000000ff00ff79a7 */ /* 0x0003e6000810043f */
.L_x_36:
[----:B------:R-:W-:Y:S05]  /*3f80*/  BSYNC B0 ;  /* 0x0000000000007941 */ /* 0x000fea0003800000 */
.L_x_35:
[----:B------:R-:W-:Y:S05]  /*3f90*/  @P1 BRA `(.L_x_33) ;  /* 0x0000000000041947 */ /* 0x000fea0003800000 */
[----:B------:R-:W-:Y:S01]  /*3fa0*/  BPT.TRAP 0x1 ;  /* 0x000000040000795c */ /* 0x000fe20000300000 */
.L_x_33:
[----:B-1----:R-:W-:Y:S01]  /*3fb0*/  SHF.L.U32 R0, R125, 0x1f, RZ ;  /* 0x0000001f7d007819 */ /* 0x002fe200000006ff */
[----:B------:R-:W-:Y:S01]  /*3fc0*/  UIADD3 UR36, UR39, UR36, URZ ;  /* 0x0000002427247290 */ /* 0x000fe2000fffe03f */
[----:B------:R-:W1:Y:S01]  /*3fd0*/  LDC R9, c[0x0][0x288] ;  /* 0x0000a200ff097b82 */ /* 0x000e620000000800 */
[----:B------:R-:W-:Y:S01]  /*3fe0*/  UISETP.GE.U32.AND UP1, UPT, UR39, 0x7, UPT ;  /* 0x000000072700788c */ /* 0x000fe2000bf26070 */
[----:B------:R-:W-:Y:S01]  /*3ff0*/  IMAD.SHL.U32 R10, R118, 0x2, RZ ;  /* 0x00000002760a7824 */ /* 0x000fe200078e00ff */
[----:B------:R-:W-:Y:S02]  /*4000*/  UISETP.GT.U32.AND UP0, UPT, UR36, 0x6, UPT ;  /* 0x000000062400788c */ /* 0x000fe4000bf04070 */
[----:B------:R-:W-:Y:S02]  /*4010*/  UIMAD.WIDE.U32 UR4, UR36, 0x24924925, URZ ;  /* 0x24924925240478a5 */ /* 0x000fe4000f8e003f */
[----:B------:R-:W-:Y:S01]  /*4020*/  UISETP.LT.U32.AND UP0, UPT, UR39, 0x7, UP0 ;  /* 0x000000072700788c */ /* 0x000fe20008701070 */
[----:B------:R-:W2:Y:S01]  /*4030*/  SYNCS.PHASECHK.TRANS64.TRYWAIT P0, [R119+UR41+0x10], R0 ;  /* 0x00001000770075a7 */ /* 0x000ea20008000169 */
[----:B------:R-:W-:Y:S01]  /*4040*/  UIADD3 UR4, UR36, -UR5, URZ ;  /* 0x8000000524047290 */ /* 0x000fe2000fffe03f */
[----:B------:R-:W-:Y:S01]  /*4050*/  SHF.R.S32.HI R11, RZ, 0x1f, R10 ;  /* 0x0000001fff0b7819 */ /* 0x000fe2000001140a */
[----:B------:R-:W-:-:S02]  /*4060*/  USEL UR6, URZ, 0x1, !UP0 ;  /* 0x000000013f067887 */ /* 0x000fc4000c000000 */
[----:B------:R-:W-:Y:S02]  /*4070*/  ULEA.HI UR4, UR4, UR5, URZ, 0x1f ;  /* 0x0000000504047291 */ /* 0x000fe4000f8ff83f */
[----:B------:R-:W-:Y:S02]  /*4080*/  ULOP3.LUT UR37, UR37, UR6, URZ, 0x3c, !UPT ;  /* 0x0000000625257292 */ /* 0x000fe4000f8e3c3f */
[----:B------:R-:W-:-:S04]  /*4090*/  USHF.R.U32.HI UR4, URZ, 0x2, UR4 ;  /* 0x000000023f047899 */ /* 0x000fc80008011604 */
[----:B------:R-:W-:Y:S02]  /*40a0*/  @UP1 ULOP3.LUT UR37, UR37, 0x1, UR4, 0x78, !UPT ;  /* 0x0000000125251892 */ /* 0x000fe4000f8e7804 */
[----:B------:R-:W-:Y:S01]  /*40b0*/  UIMAD UR36, UR4, -0x7, UR36 ;  /* 0xfffffff9042478a4 */ /* 0x000fe2000f8e0224 */
[----:B-12---:R-:W-:Y:S11]  /*40c0*/  @!P0 BRA `(.L_x_37) ;  /* 0x0000007400988947 */ /* 0x006ff60003800000 */
.L_x_242:
[----:B------:R-:W-:Y:S01]  /*40d0*/  IMAD.SHL.U32 R8, R19, 0x40, RZ ;  /* 0x0000004013087824 */ /* 0x000fe200078e00ff */
[----:B------:R-:W-:Y:S01]  /*40e0*/  ULDC UR6, c[0x0][0x284] ;  /* 0x0000a10000067ab9 */ /* 0x000fe20000000800 */
[----:B0-----:R-:W-:Y:S01]  /*40f0*/  IMAD R12, R22, 0xb0, RZ ;  /* 0x000000b0160c7824 */ /* 0x001fe200078e02ff */
[----:B------:R-:W-:Y:S01]  /*4100*/  SHF.R.S32.HI R21, RZ, 0x1f, R2 ;  /* 0x0000001fff157819 */ /* 0x000fe20000011402 */
[----:B------:R-:W-:Y:S01]  /*4110*/  ULDC.64 UR4, c[0x0][0x5d0] ;  /* 0x0001740000047ab9 */ /* 0x000fe20000000a00 */
[----:B------:R-:W-:Y:S01]  /*4120*/  ISETP.GE.AND P0, PT, R8, UR6, PT ;  /* 0x0000000608007c0c */ /* 0x000fe2000bf06270 */
[----:B------:R-:W-:Y:S01]  /*4130*/  IMAD.WIDE.U32 R4, R2, UR4, R10 ;  /* 0x0000000402047c25 */ /* 0x000fe2000f8e000a */
[----:B------:R-:W-:Y:S02]  /*4140*/  SHF.R.S32.HI R13, RZ, 0x1f, R12 ;  /* 0x0000001fff0d7819 */ /* 0x000fe4000001140c */
[C---:B------:R-:W-:Y:S01]  /*4150*/  ISETP.GE.OR P0, PT, R12.reuse, R9, P0 ;  /* 0x000000090c00720c */ /* 0x040fe20000706670 */
[----:B------:R-:W-:Y:S01]  /*4160*/  IMAD R3, R21, UR4, RZ ;  /* 0x0000000415037c24 */ /* 0x000fe2000f8e02ff */
[----:B------:R-:W-:-:S03]  /*4170*/  IADD3 R6, P1, R12, R4, RZ ;  /* 0x000000040c067210 */ /* 0x000fc60007f3e0ff */
[----:B------:R-:W-:-:S05]  /*4180*/  IMAD R3, R2, UR5, R3 ;  /* 0x0000000502037c24 */ /* 0x000fca000f8e0203 */
[----:B------:R-:W-:-:S03]  /*4190*/  IADD3.X R7, R13, R5, R3, P1, !PT ;  /* 0x000000050d077210 */ /* 0x000fc60000ffe403 */
[----:B------:R-:W-:Y:S05]  /*41a0*/  @P0 BRA `(.L_x_38) ;  /* 0x0000005800ec0947 */ /* 0x000fea0003800000 */
[----:B------:R-:W0:Y:S01]  /*41b0*/  LDC.64 R4, c[0x0][0x5c8] ;  /* 0x00017200ff047b82 */ /* 0x000e220000000a00 */
[----:B-----5:R-:W-:Y:S01]  /*41c0*/  FSETP.NEU.AND P0, PT, R115, RZ, PT ;  /* 0x000000ff7300720b */ /* 0x020fe20003f0d000 */
[----:B------:R-:W-:Y:S01]  /*41d0*/  IMAD R3, R118, -0x2, R9 ;  /* 0xfffffffe76037824 */ /* 0x000fe200078e0209 */
[----:B------:R-:W-:Y:S01]  /*41e0*/  BSSY B0, `(.L_x_38) ;  /* 0x00005b7000007945 */ /* 0x000fe20003800000 */
[----:B------:R-:W-:-:S04]  /*41f0*/  IMAD.WIDE R130, R19, 0x40, R116 ;  /* 0x0000004013827825 */ /* 0x000fc800078e0274 */
[----:B-1----:R-:W-:Y:S02]  /*4200*/  IMAD.IADD R0, R3, 0x1, -R12 ;  /* 0x0000000103007824 */ /* 0x002fe400078e0a0c */
[----:B------:R-:W-:-:S03]  /*4210*/  IMAD.IADD R3, R123, 0x1, -R8 ;  /* 0x000000017b037824 */ /* 0x000fc600078e0a08 */
[----:B------:R-:W-:-:S04]  /*4220*/  ISETP.GT.AND P1, PT, R0, RZ, PT ;  /* 0x000000ff0000720c */ /* 0x000fc80003f24270 */
[----:B------:R-:W-:Y:S01]  /*4230*/  ISETP.GT.AND P2, PT, R3, RZ, P1 ;  /* 0x000000ff0300720c */ /* 0x000fe20000f44270 */
[-C--:B0-----:R-:W-:Y:S02]  /*4240*/  IMAD R8, R131, R4.reuse, RZ ;  /* 0x0000000483087224 */ /* 0x081fe400078e02ff */
[----:B------:R-:W-:-:S04]  /*4250*/  IMAD.WIDE.U32 R6, R130, R4, R6 ;  /* 0x0000000482067225 */ /* 0x000fc800078e0006 */
[----:B------:R-:W-:-:S04]  /*4260*/  IMAD R9, R130, R5, R8 ;  /* 0x0000000582097224 */ /* 0x000fc800078e0208 */
[----:B------:R-:W-:Y:S01]  /*4270*/  IMAD.IADD R139, R7, 0x1, R9 ;  /* 0x00000001078b7824 */ /* 0x000fe200078e0209 */
[----:B------:R-:W-:Y:S06]  /*4280*/  @!P0 BRA `(.L_x_39) ;  /* 0x0000003c00088947 */ /* 0x000fec0003800000 */
[----:B------:R-:W0:Y:S01]  /*4290*/  LDC.64 R132, c[0x0][0x5b8] ;  /* 0x00016e00ff847b82 */ /* 0x000e220000000a00 */
[----:B------:R-:W-:-:S07]  /*42a0*/  ULDC.64 UR4, c[0x0][0x5c0] ;  /* 0x0001700000047ab9 */ /* 0x000fce0000000a00 */
[----:B------:R-:W1:Y:S08]  /*42b0*/  LDC.64 R136, c[0x0][0x5b0] ;  /* 0x00016c00ff887b82 */ /* 0x000e700000000a00 */
[----:B------:R-:W2:Y:S01]  /*42c0*/  LDC.64 R14, c[0x0][0x5a8] ;  /* 0x00016a00ff0e7b82 */ /* 0x000ea20000000a00 */
[-C--:B0-----:R-:W-:Y:S02]  /*42d0*/  IMAD R7, R21, R132.reuse, RZ ;  /* 0x0000008415077224 */ /* 0x081fe400078e02ff */
[----:B------:R-:W-:-:S04]  /*42e0*/  IMAD.WIDE.U32 R8, R2, R132, R10 ;  /* 0x0000008402087225 */ /* 0x000fc800078e000a */
[----:B------:R-:W-:Y:S01]  /*42f0*/  IMAD R133, R2, R133, R7 ;  /* 0x0000008502857224 */ /* 0x000fe200078e0207 */
[----:B------:R-:W-:Y:S01]  /*4300*/  IADD3 R20, P0, R12, R8, RZ ;  /* 0x000000080c147210 */ /* 0x000fe20007f1e0ff */
[----:B-1----:R-:W-:-:S03]  /*4310*/  IMAD R7, R131, R136, RZ ;  /* 0x0000008883077224 */ /* 0x002fc600078e02ff */
[----:B------:R-:W-:Y:S01]  /*4320*/  IADD3.X R21, R13, R9, R133, P0, !PT ;  /* 0x000000090d157210 */ /* 0x000fe200007fe485 */
[C---:B------:R-:W-:Y:S02]  /*4330*/  IMAD R135, R130.reuse, R137, R7 ;  /* 0x0000008982877224 */ /* 0x040fe400078e0207 */
[----:B------:R-:W-:-:S04]  /*4340*/  IMAD.WIDE.U32 R8, R130, R136, R20 ;  /* 0x0000008882087225 */ /* 0x000fc800078e0014 */
[----:B------:R-:W-:Y:S01]  /*4350*/  IMAD.IADD R7, R9, 0x1, R135 ;  /* 0x0000000109077824 */ /* 0x000fe200078e0287 */
[----:B--2---:R-:W-:-:S04]  /*4360*/  LEA R126, P0, R8, R14, 0x1 ;  /* 0x0000000e087e7211 */ /* 0x004fc800078008ff */
[----:B------:R-:W-:-:S05]  /*4370*/  LEA.HI.X R127, R8, R15, R7, 0x1, P0 ;  /* 0x0000000f087f7211 */ /* 0x000fca00000f0c07 */
[----:B------:R0:W2:Y:S01]  /*4380*/  @P2 LDG.E.LTC128B.U16 R19, desc[UR44][R126.64] ;  /* 0x0000002c7e132981 */ /* 0x0000a2000c1e1520 */
[----:B------:R-:W-:Y:S01]  /*4390*/  IMAD.WIDE.U32 R8, R130, R136, R12 ;  /* 0x0000008882087225 */ /* 0x000fe200078e000c */
[----:B------:R-:W-:Y:S02]  /*43a0*/  BSSY B1, `(.L_x_40) ;  /* 0x0000014000017945 */ /* 0x000fe40003800000 */
[----:B------:R-:W-:-:S04]  /*43b0*/  IADD3 R128, P0, R10, R8, RZ ;  /* 0x000000080a807210 */ /* 0x000fc80007f1e0ff */
[----:B------:R-:W-:Y:S01]  /*43c0*/  IADD3.X R129, R11, R135, R9, P0, !PT ;  /* 0x000000870b817210 */ /* 0x000fe200007fe409 */
[C---:B0-----:R-:W-:Y:S01]  /*43d0*/  IMAD.SHL.U32 R126, R136.reuse, 0x8, RZ ;  /* 0x00000008887e7824 */ /* 0x041fe200078e00ff */
[----:B------:R-:W-:Y:S01]  /*43e0*/  SHF.L.U64.HI R127, R136, 0x3, R137 ;  /* 0x00000003887f7819 */ /* 0x000fe20000010289 */
[----:B------:R-:W-:-:S04]  /*43f0*/  IMAD.WIDE.U32 R128, R2, R132, R128 ;  /* 0x0000008402807225 */ /* 0x000fc800078e0080 */
[----:B--2---:R-:W-:-:S04]  /*4400*/  IMAD.U32 R8, R19, 0x10000, RZ ;  /* 0x0001000013087824 */ /* 0x004fc800078e00ff */
[----:B------:R-:W-:Y:S01]  /*4410*/  FMUL R7, R8, R115 ;  /* 0x0000007308077220 */ /* 0x000fe20000400000 */
[----:B------:R-:W-:-:S03]  /*4420*/  LEA R8, P0, R6, UR4, 0x1 ;  /* 0x0000000406087c11 */ /* 0x000fc6000f8008ff */
[----:B------:R-:W-:Y:S01]  /*4430*/  FFMA R7, R104, R114, R7 ;  /* 0x0000007268077223 */ /* 0x000fe20000000007 */
[----:B------:R-:W-:Y:S02]  /*4440*/  LEA.HI.X R9, R6, UR5, R139, 0x1, P0 ;  /* 0x0000000506097c11 */ /* 0x000fe400080f0c8b */
[----:B------:R-:W-:Y:S02]  /*4450*/  ISETP.GT.AND P0, PT, R0, 0x1, PT ;  /* 0x000000010000780c */ /* 0x000fe40003f04270 */
[----:B------:R-:W-:Y:S01]  /*4460*/  F2FP.BF16.F32.PACK_AB R22, RZ, R7 ;  /* 0x00000007ff16723e */ /* 0x000fe200000010ff */
[----:B------:R-:W-:Y:S01]  /*4470*/  IMAD.IADD R7, R133, 0x1, R129 ;  /* 0x0000000185077824 */ /* 0x000fe200078e0281 */
[----:B------:R-:W-:Y:S02]  /*4480*/  ISETP.GT.AND P3, PT, R3, RZ, P0 ;  /* 0x000000ff0300720c */ /* 0x000fe40000764270 */
[C---:B------:R-:W-:Y:S01]  /*4490*/  LEA R6, P4, R128.reuse, R14, 0x1 ;  /* 0x0000000e80067211 */ /* 0x040fe200078808ff */
[----:B------:R0:W-:Y:S03]  /*44a0*/  @P2 STG.E.U16 desc[UR44][R8.64], R22 ;  /* 0x0000001608002986 */ /* 0x0001e6000c10152c */
[----:B------:R-:W-:-:S07]  /*44b0*/  LEA.HI.X R7, R128, R15, R7, 0x1, P4 ;  /* 0x0000000f80077211 */ /* 0x000fce00020f0c07 */
[----:B------:R-:W-:Y:S05]  /*44c0*/  @!P3 BRA `(.L_x_41) ;  /* 0x000000000004b947 */ /* 0x000fea0003800000 */
[----:B------:R1:W5:Y:S02]  /*44d0*/  LDG.E.LTC128B.U16 R19, desc[UR44][R6.64+0x2] ;  /* 0x0000022c06137981 */ /* 0x000364000c1e1520 */
.L_x_41:
[----:B------:R-:W-:Y:S05]  /*44e0*/  BSYNC B1 ;  /* 0x0000000000017941 */ /* 0x000fea0003800000 */
.L_x_40:
[----:B------:R-:W-:Y:S01]  /*44f0*/  IMAD.WIDE.U32 R126, R130, R136, R126 ;  /* 0x00000088827e7225 */ /* 0x000fe200078e007e */
[----:B------:R-:W-:-:S03]  /*4500*/  ISETP.GT.AND P1, PT, R3, 0x8, P1 ;  /* 0x000000080300780c */ /* 0x000fc60000f24270 */
[----:B0----5:R-:W-:Y:S01]  /*4510*/  IMAD.U32 R22, R19, 0x10000, RZ ;  /* 0x0001000013167824 */ /* 0x021fe200078e00ff */
[----:B------:R-:W-:Y:S01]  /*4520*/  IADD3 R104, P2, R20, R126, RZ ;  /* 0x0000007e14687210 */ /* 0x000fe20007f5e0ff */
[----:B------:R-:W-:Y:S02]  /*4530*/  IMAD.IADD R135, R135, 0x1, R127 ;  /* 0x0000000187877824 */ /* 0x000fe400078e027f */
[----:B------:R-:W-:Y:S02]  /*4540*/  FMUL R22, R22, R115 ;  /* 0x0000007316167220 */ /* 0x000fe40000400000 */
[----:B------:R-:W-:Y:S01]  /*4550*/  IMAD.X R21, R135, 0x1, R21, P2 ;  /* 0x0000000187157824 */ /* 0x000fe200010e0615 */
[----:B------:R-:W-:Y:S01]  /*4560*/  LEA R20, P2, R104, R14, 0x1 ;  /* 0x0000000e68147211 */ /* 0x000fe200078408ff */
[----:B------:R-:W-:-:S03]  /*4570*/  FFMA R22, R105, R114, R22 ;  /* 0x0000007269167223 */ /* 0x000fc60000000016 */
[----:B------:R-:W-:Y:S02]  /*4580*/  LEA.HI.X R21, R104, R15, R21, 0x1, P2 ;  /* 0x0000000f68157211 */ /* 0x000fe400010f0c15 */
[----:B------:R-:W-:-:S05]  /*4590*/  F2FP.BF16.F32.PACK_AB R22, RZ, R22 ;  /* 0x00000016ff16723e */ /* 0x000fca00000010ff */
[----:B------:R0:W-:Y:S04]  /*45a0*/  @P3 STG.E.U16 desc[UR44][R8.64+0x2], R22 ;  /* 0x0000021608003986 */ /* 0x0001e8000c10152c */
[----:B------:R-:W2:Y:S01]  /*45b0*/  @P1 LDG.E.LTC128B.U16 R19, desc[UR44][R20.64] ;  /* 0x0000002c14131981 */ /* 0x000ea2000c1e1520 */
[----:B------:R-:W-:Y:S01]  /*45c0*/  IADD3 R12, P2, P3, R10, R126, R12 ;  /* 0x0000007e0a0c7210 */ /* 0x000fe20007b5e00c */
[----:B------:R-:W-:Y:S01]  /*45d0*/  BSSY B1, `(.L_x_42) ;  /* 0x0000011000017945 */ /* 0x000fe20003800000 */
[----:B------:R-:W-:Y:S02]  /*45e0*/  SHF.L.U64.HI R5, R4, 0x4, R5 ;  /* 0x0000000404057819 */ /* 0x000fe40000010205 */
[----:B------:R-:W-:Y:S02]  /*45f0*/  IADD3.X R13, R11, R135, R13, P2, P3 ;  /* 0x000000870b0d7210 */ /* 0x000fe400017e640d */
[----:B------:R-:W-:Y:S01]  /*4600*/  ISETP.GT.AND P0, PT, R3, 0x8, P0 ;  /* 0x000000080300780c */ /* 0x000fe20000704270 */
[----:B------:R-:W-:-:S04]  /*4610*/  IMAD.WIDE.U32 R12, R2, R132, R12 ;  /* 0x00000084020c7225 */ /* 0x000fc800078e000c */
[----:B------:R-:W-:Y:S02]  /*4620*/  IMAD.IADD R2, R133, 0x1, R13 ;  /* 0x0000000185027824 */ /* 0x000fe400078e020d */
[----:B--2---:R-:W-:-:S04]  /*4630*/  IMAD.U32 R10, R19, 0x10000, RZ ;  /* 0x00010000130a7824 */ /* 0x004fc800078e00ff */
[----:B------:R-:W-:Y:S01]  /*4640*/  FMUL R11, R10, R115 ;  /* 0x000000730a0b7220 */ /* 0x000fe20000400000 */
[----:B------:R-:W-:Y:S02]  /*4650*/  LEA R10, P2, R4, R8, 0x4 ;  /* 0x00000008040a7211 */ /* 0x000fe400078420ff */
[----:B------:R-:W-:Y:S01]  /*4660*/  LEA R4, P3, R12, R14, 0x1 ;  /* 0x0000000e0c047211 */ /* 0x000fe200078608ff */
[----:B------:R-:W-:-:S05]  /*4670*/  FFMA R11, R106, R114, R11 ;  /* 0x000000726a0b7223 */ /* 0x000fca000000000b */
[----:B------:R-:W-:Y:S01]  /*4680*/  F2FP.BF16.F32.PACK_AB R13, RZ, R11 ;  /* 0x0000000bff0d723e */ /* 0x000fe200000010ff */
[----:B------:R-:W-:Y:S01]  /*4690*/  IMAD.X R11, R5, 0x1, R9, P2 ;  /* 0x00000001050b7824 */ /* 0x000fe200010e0609 */
[----:B------:R-:W-:-:S04]  /*46a0*/  LEA.HI.X R5, R12, R15, R2, 0x1, P3 ;  /* 0x0000000f0c057211 */ /* 0x000fc800018f0c02 */
[----:B------:R0:W-:Y:S01]  /*46b0*/  @P1 STG.E.U16 desc[UR44][R10.64], R13 ;  /* 0x0000000d0a001986 */ /* 0x0001e2000c10152c */
[----:B------:R-:W-:Y:S05]  /*46c0*/  @!P0 BRA `(.L_x_43) ;  /* 0x0000000000048947 */ /* 0x000fea0003800000 */
[----:B------:R2:W5:Y:S02]  /*46d0*/  LDG.E.LTC128B.U16 R19, desc[UR44][R4.64+0x2] ;  /* 0x0000022c04137981 */ /* 0x000564000c1e1520 */
.L_x_43:
[----:B------:R-:W-:Y:S05]  /*46e0*/  BSYNC B1 ;  /* 0x0000000000017941 */ /* 0x000fea0003800000 */
.L_x_42:
[----:B-----5:R-:W-:Y:S01]  /*46f0*/  IMAD.U32 R2, R19, 0x10000, RZ ;  /* 0x0001000013027824 */ /* 0x020fe200078e00ff */
[----:B------:R-:W-:Y:S01]  /*4700*/  ISETP.GT.AND P1, PT, R0, 0x8, PT ;  /* 0x000000080000780c */ /* 0x000fe20003f24270 */
[----:B------:R-:W-:Y:S02]  /*4710*/  BSSY B1, `(.L_x_44) ;  /* 0x0000008000017945 */ /* 0x000fe40003800000 */
[----:B------:R-:W-:Y:S01]  /*4720*/  FMUL R2, R2, R115 ;  /* 0x0000007302027220 */ /* 0x000fe20000400000 */
[----:B------:R-:W-:-:S03]  /*4730*/  ISETP.GT.AND P2, PT, R3, RZ, P1 ;  /* 0x000000ff0300720c */ /* 0x000fc60000f44270 */
[----:B------:R-:W-:-:S05]  /*4740*/  FFMA R2, R107, R114, R2 ;  /* 0x000000726b027223 */ /* 0x000fca0000000002 */
[----:B------:R-:W-:-:S05]  /*4750*/  F2FP.BF16.F32.PACK_AB R2, RZ, R2 ;  /* 0x00000002ff02723e */ /* 0x000fca00000010ff */
[----:B------:R3:W-:Y:S01]  /*4760*/  @P0 STG.E.U16 desc[UR44][R10.64+0x2], R2 ;  /* 0x000002020a000986 */ /* 0x0007e2000c10152c */
[----:B------:R-:W-:Y:S05]  /*4770*/  @!P2 BRA `(.L_x_45) ;  /* 0x000000000004a947 */ /* 0x000fea0003800000 */
[----:B------:R4:W5:Y:S02]  /*4780*/  LDG.E.LTC128B.U16 R19, desc[UR44][R6.64+0x10] ;  /* 0x0000102c06137981 */ /* 0x000964000c1e1520 */
.L_x_45:
[----:B------:R-:W-:Y:S05]  /*4790*/  BSYNC B1 ;  /* 0x0000000000017941 */ /* 0x000fea0003800000 */
.L_x_44:
[----:B---3-5:R-:W-:Y:S01]  /*47a0*/  IMAD.U32 R2, R19, 0x10000, RZ ;  /* 0x0001000013027824 */ /* 0x028fe200078e00ff */
[----:B------:R-:W-:Y:S01]  /*47b0*/  ISETP.GT.AND P0, PT, R0, 0x9, PT ;  /* 0x000000090000780c */ /* 0x000fe20003f04270 */
[----:B------:R-:W-:Y:S02]  /*47c0*/  BSSY B1, `(.L_x_46) ;  /* 0x0000008000017945 */ /* 0x000fe40003800000 */
[----:B0-----:R-:W-:Y:S01]  /*47d0*/  FMUL R13, R2, R115 ;  /* 0x00000073020d7220 */ /* 0x001fe20000400000 */
[----:B------:R-:W-:-:S03]  /*47e0*/  ISETP.GT.AND P3, PT, R3, RZ, P0 ;  /* 0x000000ff0300720c */ /* 0x000fc60000764270 */
[----:B------:R-:W-:-:S05]  /*47f0*/  FFMA R13, R108, R114, R13 ;  /* 0x000000726c0d7223 */ /* 0x000fca000000000d */
[----:B------:R-:W-:-:S05]  /*4800*/  F2FP.BF16.F32.PACK_AB R13, RZ, R13 ;  /* 0x0000000dff0d723e */ /* 0x000fca00000010ff */
[----:B------:R0:W-:Y:S01]  /*4810*/  @P2 STG.E.U16 desc[UR44][R8.64+0x10], R13 ;  /* 0x0000100d08002986 */ /* 0x0001e2000c10152c */
[----:B------:R-:W-:Y:S05]  /*4820*/  @!P3 BRA `(.L_x_47) ;  /* 0x000000000004b947 */ /* 0x000fea0003800000 */
[----:B------:R3:W5:Y:S02]  /*4830*/  LDG.E.LTC128B.U16 R19, desc[UR44][R6.64+0x12] ;  /* 0x0000122c06137981 */ /* 0x000764000c1e1520 */
.L_x_47:
[----:B------:R-:W-:Y:S05]  /*4840*/  BSYNC B1 ;  /* 0x0000000000017941 */ /* 0x000fea0003800000 */
.L_x_46:
[----:B-----5:R-:W-:Y:S01]  /*4850*/  IMAD.U32 R2, R19, 0x10000, RZ ;  /* 0x0001000013027824 */ /* 0x020fe200078e00ff */
[----:B------:R-:W-:Y:S01]  /*4860*/  ISETP.GT.AND P1, PT, R3, 0x8, P1 ;  /* 0x000000080300780c */ /* 0x000fe20000f24270 */
[----:B------:R-:W-:Y:S02]  /*4870*/  BSSY B1, `(.L_x_48) ;  /* 0x0000007000017945 */ /* 0x000fe40003800000 */
[----:B------:R-:W-:-:S04]  /*4880*/  FMUL R2, R2, R115 ;  /* 0x0000007302027220 */ /* 0x000fc80000400000 */
[----:B------:R-:W-:-:S05]  /*4890*/  FFMA R2, R109, R114, R2 ;  /* 0x000000726d027223 */ /* 0x000fca0000000002 */
[----:B------:R-:W-:-:S05]  /*48a0*/  F2FP.BF16.F32.PACK_AB R2, RZ, R2 ;  /* 0x00000002ff02723e */ /* 0x000fca00000010ff */
[----:B------:R0:W-:Y:S01]  /*48b0*/  @P3 STG.E.U16 desc[UR44][R8.64+0x12], R2 ;  /* 0x0000120208003986 */ /* 0x0001e2000c10152c */
[----:B------:R-:W-:Y:S05]  /*48c0*/  @!P1 BRA `(.L_x_49) ;  /* 0x0000000000049947 */ /* 0x000fea0003800000 */
[----:B------:R0:W5:Y:S02]  /*48d0*/  LDG.E.LTC128B.U16 R19, desc[UR44][R4.64+0x10] ;  /* 0x0000102c04137981 */ /* 0x000164000c1e1520 */
.L_x_49:
[----:B------:R-:W-:Y:S05]  /*48e0*/  BSYNC B1 ;  /* 0x0000000000017941 */ /* 0x000fea0003800000 */
.L_x_48:
[----:B0----5:R-:W-:Y:S01]  /*48f0*/  IMAD.U32 R2, R19, 0x10000, RZ ;  /* 0x0001000013027824 */ /* 0x021fe200078e00ff */
        /* <DEDUP_REMOVED lines=8> */
.L_x_51:
[----:B------:R-:W-:Y:S05]  /*4980*/  BSYNC B1 ;  /* 0x0000000000017941 */ /* 0x000fea0003800000 */
.L_x_50:
        /* <DEDUP_REMOVED lines=10> */
.L_x_53:
[----:B------:R-:W-:Y:S05]  /*4a30*/  BSYNC B1 ;  /* 0x0000000000017941 */ /* 0x000fea0003800000 */
.L_x_52:
[----:B0----5:R-:W-:Y:S01]  /*4a40*/  IMAD.U32 R2, R19, 0x10000, RZ ;  /* 0x0001000013027824 */ /* 0x021fe200078e00ff */
        /* <DEDUP_REMOVED lines=9> */
.L_x_55:
[----:B------:R-:W-:Y:S05]  /*4ae0*/  BSYNC B1 ;  /* 0x0000000000017941 */ /* 0x000fea0003800000 */
.L_x_54:
        /* <DEDUP_REMOVED lines=9> */
.L_x_57:
[----:B------:R-:W-:Y:S05]  /*4b80*/  BSYNC B1 ;  /* 0x0000000000017941 */ /* 0x000fea0003800000 */
.L_x_56:
        /* <DEDUP_REMOVED lines=9> */
.L_x_59:
[----:B------:R-:W-:Y:S05]  /*4c20*/  BSYNC B1 ;  /* 0x0000000000017941 */ /* 0x000fea0003800000 */
.L_x_58:
        /* <DEDUP_REMOVED lines=10> */
.L_x_61:
[----:B------:R-:W-:Y:S05]  /*4cd0*/  BSYNC B1 ;  /* 0x0000000000017941 */ /* 0x000fea0003800000 */
.L_x_60:
        /* <DEDUP_REMOVED lines=10> */
.L_x_63:
[----:B------:R-:W-:Y:S05]  /*4d80*/  BSYNC B1 ;  /* 0x0000000000017941 */ /* 0x000fea0003800000 */
.L_x_62:
        /* <DEDUP_REMOVED lines=9> */
.L_x_65:
[----:B------:R-:W-:Y:S05]  /*4e20*/  BSYNC B1 ;  /* 0x0000000000017941 */ /* 0x000fea0003800000 */
.L_x_64:
        /* <DEDUP_REMOVED lines=9> */
.L_x_67:
[----:B------:R-:W-:Y:S05]  /*4ec0*/  BSYNC B1 ;  /* 0x0000000000017941 */ /* 0x000fea0003800000 */
.L_x_66:
        /* <DEDUP_REMOVED lines=10> */
.L_x_69:
[----:B------:R-:W-:Y:S05]  /*4f70*/  BSYNC B1 ;  /* 0x0000000000017941 */ /* 0x000fea0003800000 */
.L_x_68:
        /* <DEDUP_REMOVED lines=10> */
.L_x_71:
[----:B------:R-:W-:Y:S05]  /*5020*/  BSYNC B1 ;  /* 0x0000000000017941 */ /* 0x000fea0003800000 */
.L_x_70:
        /* <DEDUP_REMOVED lines=9> */
.L_x_73:
[----:B------:R-:W-:Y:S05]  /*50c0*/  BSYNC B1 ;  /* 0x0000000000017941 */ /* 0x000fea0003800000 */
.L_x_72:
        /* <DEDUP_REMOVED lines=9> */
.L_x_75:
[----:B------:R-:W-:Y:S05]  /*5160*/  BSYNC B1 ;  /* 0x0000000000017941 */ /* 0x000fea0003800000 */
.L_x_74:
        /* <DEDUP_REMOVED lines=10> */
.L_x_77:
[----:B------:R-:W-:Y:S05]  /*5210*/  BSYNC B1 ;  /* 0x0000000000017941 */ /* 0x000fea0003800000 */
.L_x_76:
        /* <DEDUP_REMOVED lines=10> */
.L_x_79:
[----:B------:R-:W-:Y:S05]  /*52c0*/  BSYNC B1 ;  /* 0x0000000000017941 */ /* 0x000fea0003800000 */
.L_x_78:
        /* <DEDUP_REMOVED lines=9> */
.L_x_81:
[----:B------:R-:W-:Y:S05]  /*5360*/  BSYNC B1 ;  /* 0x0000000000017941 */ /* 0x000fea0003800000 */
.L_x_80:
        /* <DEDUP_REMOVED lines=9> */
.L_x_83:
[----:B------:R-:W-:Y:S05]  /*5400*/  BSYNC B1 ;  /* 0x0000000000017941 */ /* 0x000fea0003800000 */
.L_x_82:
        /* <DEDUP_REMOVED lines=10> */
.L_x_85:
[----:B------:R-:W-:Y:S05]  /*54b0*/  BSYNC B1 ;  /* 0x0000000000017941 */ /* 0x000fea0003800000 */
.L_x_84:
        /* <DEDUP_REMOVED lines=10> */
.L_x_87:
[----:B------:R-:W-:Y:S05]  /*5560*/  BSYNC B1 ;  /* 0x0000000000017941 */ /* 0x000fea0003800000 */
.L_x_86:
        /* <DEDUP_REMOVED lines=9> */
.L_x_89:
[----:B------:R-:W-:Y:S05]  /*5600*/  BSYNC B1 ;  /* 0x0000000000017941 */ /* 0x000fea0003800000 */
.L_x_88:
        /* <DEDUP_REMOVED lines=9> */
.L_x_91:
[----:B------:R-:W-:Y:S05]  /*56a0*/  BSYNC B1 ;  /* 0x0000000000017941 */ /* 0x000fea0003800000 */
.L_x_90:
        /* <DEDUP_REMOVED lines=10> */
.L_x_93:
[----:B------:R-:W-:Y:S05]  /*5750*/  BSYNC B1 ;  /* 0x0000000000017941 */ /* 0x000fea0003800000 */
.L_x_92:
        /* <DEDUP_REMOVED lines=10> */
.L_x_95:
[----:B------:R-:W-:Y:S05]  /*5800*/  BSYNC B1 ;  /* 0x0000000000017941 */ /* 0x000fea0003800000 */
.L_x_94:
        /* <DEDUP_REMOVED lines=9> */
.L_x_97:
[----:B------:R-:W-:Y:S05]  /*58a0*/  BSYNC B1 ;  /* 0x0000000000017941 */ /* 0x000fea0003800000 */
.L_x_96:
        /* <DEDUP_REMOVED lines=9> */
.L_x_99:
[----:B------:R-:W-:Y:S05]  /*5940*/  BSYNC B1 ;  /* 0x0000000000017941 */ /* 0x000fea0003800000 */
.L_x_98:
        /* <DEDUP_REMOVED lines=10> */
.L_x_101:
[----:B------:R-:W-:Y:S05]  /*59f0*/  BSYNC B1 ;  /* 0x0000000000017941 */ /* 0x000fea0003800000 */
.L_x_100:
        /* <DEDUP_REMOVED lines=10> */
.L_x_103:
[----:B------:R-:W-:Y:S05]  /*5aa0*/  BSYNC B1 ;  /* 0x0000000000017941 */ /* 0x000fea0003800000 */
.L_x_102:
        /* <DEDUP_REMOVED lines=9> */
.L_x_105:
[----:B------:R-:W-:Y:S05]  /*5b40*/  BSYNC B1 ;  /* 0x0000000000017941 */ /* 0x000fea0003800000 */
.L_x_104:
        /* <DEDUP_REMOVED lines=9> */
.L_x_107:
[----:B------:R-:W-:Y:S05]  /*5be0*/  BSYNC B1 ;  /* 0x0000000000017941 */ /* 0x000fea0003800000 */
.L_x_106:
        /* <DEDUP_REMOVED lines=10> */
.L_x_109:
[----:B------:R-:W-:Y:S05]  /*5c90*/  BSYNC B1 ;  /* 0x0000000000017941 */ /* 0x000fea0003800000 */
.L_x_108:
        /* <DEDUP_REMOVED lines=10> */
.L_x_111:
[----:B------:R-:W-:Y:S05]  /*5d40*/  BSYNC B1 ;  /* 0x0000000000017941 */ /* 0x000fea0003800000 */
.L_x_110:
        /* <DEDUP_REMOVED lines=9> */
.L_x_113:
[----:B------:R-:W-:Y:S05]  /*5de0*/  BSYNC B1 ;  /* 0x0000000000017941 */ /* 0x000fea0003800000 */
.L_x_112:
        /* <DEDUP_REMOVED lines=9> */
.L_x_115:
[----:B------:R-:W-:Y:S05]  /*5e80*/  BSYNC B1 ;  /* 0x0000000000017941 */ /* 0x000fea0003800000 */
.L_x_114:
        /* <DEDUP_REMOVED lines=10> */
.L_x_117:
[----:B------:R-:W-:Y:S05]  /*5f30*/  BSYNC B1 ;  /* 0x0000000000017941 */ /* 0x000fea0003800000 */
.L_x_116:
        /* <DEDUP_REMOVED lines=10> */
.L_x_119:
[----:B------:R-:W-:Y:S05]  /*5fe0*/  BSYNC B1 ;  /* 0x0000000000017941 */ /* 0x000fea0003800000 */
.L_x_118:
        /* <DEDUP_REMOVED lines=9> */
.L_x_121:
[----:B------:R-:W-:Y:S05]  /*6080*/  BSYNC B1 ;  /* 0x0000000000017941 */ /* 0x000fea0003800000 */
.L_x_120:
        /* <DEDUP_REMOVED lines=9> */
.L_x_123:
[----:B------:R-:W-:Y:S05]  /*6120*/  BSYNC B1 ;  /* 0x0000000000017941 */ /* 0x000fea0003800000 */
.L_x_122:
        /* <DEDUP_REMOVED lines=10> */
.L_x_125:
[----:B------:R-:W-:Y:S05]  /*61d0*/  BSYNC B1 ;  /* 0x0000000000017941 */ /* 0x000fea0003800000 */
.L_x_124:
        /* <DEDUP_REMOVED lines=10> */
.L_x_127:
[----:B------:R-:W-:Y:S05]  /*6280*/  BSYNC B1 ;  /* 0x0000000000017941 */ /* 0x000fea0003800000 */
.L_x_126:
        /* <DEDUP_REMOVED lines=9> */
.L_x_129:
[----:B------:R-:W-:Y:S05]  /*6320*/  BSYNC B1 ;  /* 0x0000000000017941 */ /* 0x000fea0003800000 */
.L_x_128:
        /* <DEDUP_REMOVED lines=9> */
.L_x_131:
[----:B------:R-:W-:Y:S05]  /*63c0*/  BSYNC B1 ;  /* 0x0000000000017941 */ /* 0x000fea0003800000 */
.L_x_130:
        /* <DEDUP_REMOVED lines=10> */
.L_x_133:
[----:B------:R-:W-:Y:S05]  /*6470*/  BSYNC B1 ;  /* 0x0000000000017941 */ /* 0x000fea0003800000 */
.L_x_132:
        /* <DEDUP_REMOVED lines=10> */
.L_x_135:
[----:B------:R-:W-:Y:S05]  /*6520*/  BSYNC B1 ;  /* 0x0000000000017941 */ /* 0x000fea0003800000 */
.L_x_134:
        /* <DEDUP_REMOVED lines=9> */
.L_x_137:
[----:B------:R-:W-:Y:S05]  /*65c0*/  BSYNC B1 ;  /* 0x0000000000017941 */ /* 0x000fea0003800000 */
.L_x_136:
        /* <DEDUP_REMOVED lines=9> */
.L_x_139:
[----:B------:R-:W-:Y:S05]  /*6660*/  BSYNC B1 ;  /* 0x0000000000017941 */ /* 0x000fea0003800000 */
.L_x_138:
        /* <DEDUP_REMOVED lines=10> */
.L_x_141:
[----:B------:R-:W-:Y:S05]  /*6710*/  BSYNC B1 ;  /* 0x0000000000017941 */ /* 0x000fea0003800000 */
.L_x_140:
        /* <DEDUP_REMOVED lines=10> */
.L_x_143:
[----:B------:R-:W-:Y:S05]  /*67c0*/  BSYNC B1 ;  /* 0x0000000000017941 */ /* 0x000fea0003800000 */
.L_x_142:
        /* <DEDUP_REMOVED lines=9> */
.L_x_145:
[----:B------:R-:W-:Y:S05]  /*6860*/  BSYNC B1 ;  /* 0x0000000000017941 */ /* 0x000fea0003800000 */
.L_x_144:
        /* <DEDUP_REMOVED lines=9> */
.L_x_147:
[----:B------:R-:W-:Y:S05]  /*6900*/  BSYNC B1 ;  /* 0x0000000000017941 */ /* 0x000fea0003800000 */
.L_x_146:
        /* <DEDUP_REMOVED lines=10> */
.L_x_149:
[----:B------:R-:W-:Y:S05]  /*69b0*/  BSYNC B1 ;  /* 0x0000000000017941 */ /* 0x000fea0003800000 */
.L_x_148:
        /* <DEDUP_REMOVED lines=10> */
.L_x_151:
[----:B------:R-:W-:Y:S05]  /*6a60*/  BSYNC B1 ;  /* 0x0000000000017941 */ /* 0x000fea0003800000 */
.L_x_150:
        /* <DEDUP_REMOVED lines=9> */
.L_x_153:
[----:B------:R-:W-:Y:S05]  /*6b00*/  BSYNC B1 ;  /* 0x0000000000017941 */ /* 0x000fea0003800000 */
.L_x_152:
        /* <DEDUP_REMOVED lines=9> */
.L_x_155:
[----:B------:R-:W-:Y:S05]  /*6ba0*/  BSYNC B1 ;  /* 0x0000000000017941 */ /* 0x000fea0003800000 */
.L_x_154:
        /* <DEDUP_REMOVED lines=10> */
.L_x_157:
[----:B------:R-:W-:Y:S05]  /*6c50*/  BSYNC B1 ;  /* 0x0000000000017941 */ /* 0x000fea0003800000 */
.L_x_156:
        /* <DEDUP_REMOVED lines=10> */
.L_x_159:
[----:B------:R-:W-:Y:S05]  /*6d00*/  BSYNC B1 ;  /* 0x0000000000017941 */ /* 0x000fea0003800000 */
.L_x_158:
        /* <DEDUP_REMOVED lines=9> */
.L_x_161:
[----:B------:R-:W-:Y:S05]  /*6da0*/  BSYNC B1 ;  /* 0x0000000000017941 */ /* 0x000fea0003800000 */
.L_x_160:
        /* <DEDUP_REMOVED lines=9> */
.L_x_163:
[----:B------:R-:W-:Y:S05]  /*6e40*/  BSYNC B1 ;  /* 0x0000000000017941 */ /* 0x000fea0003800000 */
.L_x_162:
        /* <DEDUP_REMOVED lines=10> */
.L_x_165:
[----:B------:R-:W-:Y:S05]  /*6ef0*/  BSYNC B1 ;  /* 0x0000000000017941 */ /* 0x000fea0003800000 */
.L_x_164:
        /* <DEDUP_REMOVED lines=10> */
.L_x_167:
[----:B------:R-:W-:Y:S05]  /*6fa0*/  BSYNC B1 ;  /* 0x0000000000017941 */ /* 0x000fea0003800000 */
.L_x_166:
        /* <DEDUP_REMOVED lines=9> */
.L_x_169:
[----:B------:R-:W-:Y:S05]  /*7040*/  BSYNC B1 ;  /* 0x0000000000017941 */ /* 0x000fea0003800000 */
.L_x_168:
        /* <DEDUP_REMOVED lines=9> */
.L_x_171:
[----:B------:R-:W-:Y:S05]  /*70e0*/  BSYNC B1 ;  /* 0x0000000000017941 */ /* 0x000fea0003800000 */
.L_x_170:
        /* <DEDUP_REMOVED lines=10> */
.L_x_173:
[----:B------:R-:W-:Y:S05]  /*7190*/  BSYNC B1 ;  /* 0x0000000000017941 */ /* 0x000fea0003800000 */
.L_x_172:
        /* <DEDUP_REMOVED lines=10> */
.L_x_175:
[----:B------:R-:W-:Y:S05]  /*7240*/  BSYNC B1 ;  /* 0x0000000000017941 */ /* 0x000fea0003800000 */
.L_x_174:
        /* <DEDUP_REMOVED lines=9> */
.L_x_177:
[----:B------:R-:W-:Y:S05]  /*72e0*/  BSYNC B1 ;  /* 0x0000000000017941 */ /* 0x000fea0003800000 */
.L_x_176:
        /* <DEDUP_REMOVED lines=9> */
.L_x_179:
[----:B------:R-:W-:Y:S05]  /*7380*/  BSYNC B1 ;  /* 0x0000000000017941 */ /* 0x000fea0003800000 */
.L_x_178:
        /* <DEDUP_REMOVED lines=10> */
.L_x_181:
[----:B------:R-:W-:Y:S05]  /*7430*/  BSYNC B1 ;  /* 0x0000000000017941 */ /* 0x000fea0003800000 */
.L_x_180:
        /* <DEDUP_REMOVED lines=10> */
.L_x_183:
[----:B------:R-:W-:Y:S05]  /*74e0*/  BSYNC B1 ;  /* 0x0000000000017941 */ /* 0x000fea0003800000 */
.L_x_182:
        /* <DEDUP_REMOVED lines=9> */
.L_x_185:
[----:B------:R-:W-:Y:S05]  /*7580*/  BSYNC B1 ;  /* 0x0000000000017941 */ /* 0x000fea0003800000 */
.L_x_184:
        /* <DEDUP_REMOVED lines=9> */
.L_x_187:
[----:B------:R-:W-:Y:S05]  /*7620*/  BSYNC B1 ;  /* 0x0000000000017941 */ /* 0x000fea0003800000 */
.L_x_186:
        /* <DEDUP_REMOVED lines=10> */
.L_x_189:
[----:B------:R-:W-:Y:S05]  /*76d0*/  BSYNC B1 ;  /* 0x0000000000017941 */ /* 0x000fea0003800000 */
.L_x_188:
        /* <DEDUP_REMOVED lines=10> */
.L_x_191:
[----:B------:R-:W-:Y:S05]  /*7780*/  BSYNC B1 ;  /* 0x0000000000017941 */ /* 0x000fea0003800000 */
.L_x_190:
        /* <DEDUP_REMOVED lines=9> */
.L_x_193:
[----:B------:R-:W-:Y:S05]  /*7820*/  BSYNC B1 ;  /* 0x0000000000017941 */ /* 0x000fea0003800000 */
.L_x_192:
        /* <DEDUP_REMOVED lines=9> */
.L_x_195:
[----:B------:R-:W-:Y:S05]  /*78c0*/  BSYNC B1 ;  /* 0x0000000000017941 */ /* 0x000fea0003800000 */
.L_x_194:
        /* <DEDUP_REMOVED lines=10> */
.L_x_197:
[----:B------:R-:W-:Y:S05]  /*7970*/  BSYNC B1 ;  /* 0x0000000000017941 */ /* 0x000fea0003800000 */
.L_x_196:
        /* <DEDUP_REMOVED lines=10> */
.L_x_199:
[----:B------:R-:W-:Y:S05]  /*7a20*/  BSYNC B1 ;  /* 0x0000000000017941 */ /* 0x000fea0003800000 */
.L_x_198:
        /* <DEDUP_REMOVED lines=9> */
.L_x_201:
[----:B------:R-:W-:Y:S05]  /*7ac0*/  BSYNC B1 ;  /* 0x0000000000017941 */ /* 0x000fea0003800000 */
.L_x_200:
        /* <DEDUP_REMOVED lines=9> */
.L_x_203:
[----:B------:R-:W-:Y:S05]  /*7b60*/  BSYNC B1 ;  /* 0x0000000000017941 */ /* 0x000fea0003800000 */
.L_x_202:
        /* <DEDUP_REMOVED lines=10> */
.L_x_205:
[----:B------:R-:W-:Y:S05]  /*7c10*/  BSYNC B1 ;  /* 0x0000000000017941 */ /* 0x000fea0003800000 */
.L_x_204:
        /* <DEDUP_REMOVED lines=10> */
.L_x_207:
[----:B------:R-:W-:Y:S05]  /*7cc0*/  BSYNC B1 ;  /* 0x0000000000017941 */ /* 0x000fea0003800000 */
.L_x_206:
        /* <DEDUP_REMOVED lines=9> */
.L_x_209:
[----:B------:R-:W-:Y:S05]  /*7d60*/  BSYNC B1 ;  /* 0x0000000000017941 */ /* 0x000fea0003800000 */
.L_x_208:
[----:B0----5:R-:W-:Y:S01]  /*7d70*/  IMAD.U32 R0, R19, 0x10000, RZ ;  /* 0x0001000013007824 */ /* 0x021fe200078e00ff */
[----:B------:R-:W-:Y:S01]  /*7d80*/  ISETP.GT.AND P0, PT, R3, 0x8, P0 ;  /* 0x000000080300780c */ /* 0x000fe20000704270 */
[----:B-1-34-:R-:W-:Y:S01]  /*7d90*/  @P1 IMAD.MOV.U32 R6, RZ, RZ, R10 ;  /* 0x000000ffff061224 */ /* 0x01afe200078e000a */
[----:B------:R-:W-:Y:S01]  /*7da0*/  BSSY B1, `(.L_x_210) ;  /* 0x0000009000017945 */ /* 0x000fe20003800000 */
[----:B------:R-:W-:-:S04]  /*7db0*/  FMUL R7, R0, R115 ;  /* 0x0000007300077220 */ /* 0x000fc80000400000 */
[----:B------:R-:W-:-:S05]  /*7dc0*/  FFMA R7, R30, R114, R7 ;  /* 0x000000721e077223 */ /* 0x000fca0000000007 */
[----:B------:R-:W-:-:S04]  /*7dd0*/  F2FP.BF16.F32.PACK_AB R7, RZ, R7 ;  /* 0x00000007ff07723e */ /* 0x000fc800000010ff */
[----:B------:R-:W-:Y:S01]  /*7de0*/  PRMT R0, R7, 0x7610, R0 ;  /* 0x0000761007007816 */ /* 0x000fe20000000000 */
[----:B------:R-:W-:-:S05]  /*7df0*/  @P1 IMAD.MOV.U32 R7, RZ, RZ, R11 ;  /* 0x000000ffff071224 */ /* 0x000fca00078e000b */
[----:B------:R0:W-:Y:S01]  /*7e00*/  @P1 STG.E.U16 desc[UR44][R6.64+0x150], R0 ;  /* 0x0001500006001986 */ /* 0x0001e2000c10152c */
[----:B------:R-:W-:Y:S05]  /*7e10*/  @!P0 BRA `(.L_x_211) ;  /* 0x0000000000048947 */ /* 0x000fea0003800000 */
[----:B------:R1:W5:Y:S02]  /*7e20*/  LDG.E.LTC128B.U16 R19, desc[UR44][R4.64+0x152] ;  /* 0x0001522c04137981 */ /* 0x000364000c1e1520 */
.L_x_211:
[----:B------:R-:W-:Y:S05]  /*7e30*/  BSYNC B1 ;  /* 0x0000000000017941 */ /* 0x000fea0003800000 */
.L_x_210:
[----:B------:R-:W-:Y:S05]  /*7e40*/  @!P0 BRA `(.L_x_212) ;  /* 0x0000001c00c08947 */ /* 0x000fea0003800000 */
[----:B0----5:R-:W-:-:S04]  /*7e50*/  IMAD.U32 R0, R19, 0x10000, RZ ;  /* 0x0001000013007824 */ /* 0x021fc800078e00ff */
[----:B------:R-:W-:-:S04]  /*7e60*/  FMUL R0, R0, R115 ;  /* 0x0000007300007220 */ /* 0x000fc80000400000 */
[----:B------:R-:W-:-:S05]  /*7e70*/  FFMA R0, R31, R114, R0 ;  /* 0x000000721f007223 */ /* 0x000fca0000000000 */
[----:B------:R-:W-:-:S05]  /*7e80*/  F2FP.BF16.F32.PACK_AB R0, RZ, R0 ;  /* 0x00000000ff00723e */ /* 0x000fca00000010ff */
[----:B------:R3:W-:Y:S01]  /*7e90*/  STG.E.U16 desc[UR44][R10.64+0x152], R0 ;  /* 0x000152000a007986 */ /* 0x0007e2000c10152c */
[----:B------:R-:W-:Y:S05]  /*7ea0*/  BRA `(.L_x_212) ;  /* 0x0000001c00a87947 */ /* 0x000fea0003800000 */
.L_x_39:
[----:B------:R-:W-:Y:S01]  /*7eb0*/  ULDC.64 UR4, c[0x0][0x5c0] ;  /* 0x0001700000047ab9 */ /* 0x000fe20000000a00 */
[----:B------:R-:W-:Y:S01]  /*7ec0*/  ISETP.GT.AND P3, PT, R0, 0x1, PT ;  /* 0x000000010000780c */ /* 0x000fe20003f64270 */
[-C--:B------:R-:W-:Y:S01]  /*7ed0*/  FMUL R104, R104, R114.reuse ;  /* 0x0000007268687220 */ /* 0x080fe20000400000 */
[----:B------:R-:W-:Y:S01]  /*7ee0*/  LEA R8, P0, R6, UR4, 0x1 ;  /* 0x0000000406087c11 */ /* 0x000fe2000f8008ff */
[-C--:B------:R-:W-:Y:S01]  /*7ef0*/  FMUL R105, R105, R114.reuse ;  /* 0x0000007269697220 */ /* 0x080fe20000400000 */
[----:B------:R-:W-:Y:S01]  /*7f00*/  SHF.L.U64.HI R5, R4, 0x4, R5 ;  /* 0x0000000404057819 */ /* 0x000fe20000010205 */
[-C--:B------:R-:W-:Y:S01]  /*7f10*/  FMUL R106, R106, R114.reuse ;  /* 0x000000726a6a7220 */ /* 0x080fe20000400000 */
[----:B------:R-:W-:Y:S01]  /*7f20*/  LEA.HI.X R9, R6, UR5, R139, 0x1, P0 ;  /* 0x0000000506097c11 */ /* 0x000fe200080f0c8b */
[-C--:B------:R-:W-:Y:S01]  /*7f30*/  FMUL R107, R107, R114.reuse ;  /* 0x000000726b6b7220 */ /* 0x080fe20000400000 */
[----:B------:R-:W-:Y:S01]  /*7f40*/  ISETP.GT.AND P0, PT, R3, RZ, P3 ;  /* 0x000000ff0300720c */ /* 0x000fe20001f04270 */
[----:B------:R-:W-:Y:S01]  /*7f50*/  FMUL R108, R108, R114 ;  /* 0x000000726c6c7220 */ /* 0x000fe20000400000 */
[----:B------:R-:W-:Y:S01]  /*7f60*/  F2FP.BF16.F32.PACK_AB R104, RZ, R104 ;  /* 0x00000068ff68723e */ /* 0x000fe200000010ff */
[-C--:B------:R-:W-:Y:S01]  /*7f70*/  FMUL R109, R109, R114.reuse ;  /* 0x000000726d6d7220 */ /* 0x080fe20000400000 */
[----:B------:R-:W-:Y:S01]  /*7f80*/  F2FP.BF16.F32.PACK_AB R105, RZ, R105 ;  /* 0x00000069ff69723e */ /* 0x000fe200000010ff */
[----:B------:R-:W-:Y:S01]  /*7f90*/  FMUL R110, R110, R114 ;  /* 0x000000726e6e7220 */ /* 0x000fe20000400000 */
[----:B------:R-:W-:Y:S01]  /*7fa0*/  LEA R4, P4, R4, R8, 0x4 ;  /* 0x0000000804047211 */ /* 0x000fe200078820ff */
[----:B------:R-:W-:Y:S01]  /*7fb0*/  @P2 STG.E.U16 desc[UR44][R8.64], R104 ;  /* 0x0000006808002986 */ /* 0x000fe2000c10152c */
[----:B------:R-:W-:Y:S01]  /*7fc0*/  ISETP.GT.AND P2, PT, R0, 0x8, PT ;  /* 0x000000080000780c */ /* 0x000fe20003f44270 */
[----:B------:R-:W-:Y:S01]  /*7fd0*/  FMUL R111, R111, R114 ;  /* 0x000000726f6f7220 */ /* 0x000fe20000400000 */
[----:B------:R-:W-:Y:S01]  /*7fe0*/  ISETP.GT.AND P1, PT, R3, 0x8, P1 ;  /* 0x000000080300780c */ /* 0x000fe20000f24270 */
[--C-:B------:R-:W-:Y:S01]  /*7ff0*/  IMAD.X R5, R5, 0x1, R9.reuse, P4 ;  /* 0x0000000105057824 */ /* 0x100fe200020e0609 */
[C---:B------:R-:W-:Y:S01]  /*8000*/  ISETP.GT.AND P5, PT, R3.reuse, RZ, P2 ;  /* 0x000000ff0300720c */ /* 0x040fe200017a4270 */
[--C-:B------:R-:W-:Y:S01]  /*8010*/  @P0 IMAD.MOV.U32 R6, RZ, RZ, R8.reuse ;  /* 0x000000ffff060224 */ /* 0x100fe200078e0008 */
[----:B------:R-:W-:Y:S01]  /*8020*/  ISETP.GT.AND P3, PT, R3, 0x8, P3 ;  /* 0x000000080300780c */ /* 0x000fe20001f64270 */
[--C-:B------:R-:W-:Y:S01]  /*8030*/  @P0 IMAD.MOV.U32 R7, RZ, RZ, R9.reuse ;  /* 0x000000ffff070224 */ /* 0x100fe200078e0009 */
[----:B------:R-:W-:Y:S01]  /*8040*/  F2FP.BF16.F32.PACK_AB R106, RZ, R106 ;  /* 0x0000006aff6a723e */ /* 0x000fe200000010ff */
[-C--:B------:R-:W-:Y:S01]  /*8050*/  FMUL R96, R96, R114.reuse ;  /* 0x0000007260607220 */ /* 0x080fe20000400000 */
[----:B------:R-:W-:Y:S01]  /*8060*/  F2FP.BF16.F32.PACK_AB R107, RZ, R107 ;  /* 0x0000006bff6b723e */ /* 0x000fe200000010ff */
[-C--:B------:R-:W-:Y:S01]  /*8070*/  FMUL R97, R97, R114.reuse ;  /* 0x0000007261617220 */ /* 0x080fe20000400000 */
[----:B------:R0:W-:Y:S01]  /*8080*/  @P0 STG.E.U16 desc[UR44][R6.64+0x2], R105 ;  /* 0x0000026906000986 */ /* 0x0001e2000c10152c */
[----:B------:R-:W-:Y:S01]  /*8090*/  ISETP.GT.AND P0, PT, R0, 0x9, PT ;  /* 0x000000090000780c */ /* 0x000fe20003f04270 */
[----:B------:R-:W-:Y:S01]  /*80a0*/  FMUL R98, R98, R114 ;  /* 0x0000007262627220 */ /* 0x000fe20000400000 */
[----:B------:R-:W-:Y:S01]  /*80b0*/  F2FP.BF16.F32.PACK_AB R108, RZ, R108 ;  /* 0x0000006cff6c723e */ /* 0x000fe200000010ff */
[----:B------:R-:W-:Y:S01]  /*80c0*/  @P1 STG.E.U16 desc[UR44][R4.64], R106 ;  /* 0x0000006a04001986 */ /* 0x000fe2000c10152c */
[----:B------:R-:W-:Y:S01]  /*80d0*/  ISETP.GT.AND P4, PT, R3, RZ, P0 ;  /* 0x000000ff0300720c */ /* 0x000fe20000784270 */
[-C--:B------:R-:W-:Y:S01]  /*80e0*/  FMUL R99, R99, R114.reuse ;  /* 0x0000007263637220 */ /* 0x080fe20000400000 */
[----:B------:R-:W-:Y:S01]  /*80f0*/  ISETP.GT.AND P1, PT, R0, 0x10, PT ;  /* 0x000000100000780c */ /* 0x000fe20003f24270 */
[----:B------:R-:W-:Y:S01]  /*8100*/  @P3 STG.E.U16 desc[UR44][R4.64+0x2], R107 ;  /* 0x0000026b04003986 */ /* 0x000fe2000c10152c */
[----:B------:R-:W-:Y:S01]  /*8110*/  F2FP.BF16.F32.PACK_AB R109, RZ, R109 ;  /* 0x0000006dff6d723e */ /* 0x000fe200000010ff */
[-C--:B------:R-:W-:Y:S01]  /*8120*/  FMUL R100, R100, R114.reuse ;  /* 0x0000007264647220 */ /* 0x080fe20000400000 */
[C---:B------:R-:W-:Y:S01]  /*8130*/  ISETP.GT.AND P2, PT, R3.reuse, 0x8, P2 ;  /* 0x000000080300780c */ /* 0x040fe20001744270 */
[--C-:B0-----:R-:W-:Y:S01]  /*8140*/  @P5 IMAD.MOV.U32 R6, RZ, RZ, R8.reuse ;  /* 0x000000ffff065224 */ /* 0x101fe200078e0008 */
[----:B------:R-:W-:Y:S01]  /*8150*/  ISETP.GT.AND P3, PT, R3, 0x8, P0 ;  /* 0x000000080300780c */ /* 0x000fe20000764270 */
[--C-:B------:R-:W-:Y:S01]  /*8160*/  @P5 IMAD.MOV.U32 R7, RZ, RZ, R9.reuse ;  /* 0x000000ffff075224 */ /* 0x100fe200078e0009 */
[----:B------:R-:W-:Y:S01]  /*8170*/  ISETP.GT.AND P0, PT, R0, 0x11, PT ;  /* 0x000000110000780c */ /* 0x000fe20003f04270 */
[----:B------:R-:W-:Y:S01]  /*8180*/  FMUL R101, R101, R114 ;  /* 0x0000007265657220 */ /* 0x000fe20000400000 */
[----:B------:R-:W-:Y:S01]  /*8190*/  F2FP.BF16.F32.PACK_AB R110, RZ, R110 ;  /* 0x0000006eff6e723e */ /* 0x000fe200000010ff */
[-C--:B------:R-:W-:Y:S01]  /*81a0*/  FMUL R102, R102, R114.reuse ;  /* 0x0000007266667220 */ /* 0x080fe20000400000 */
[----:B------:R0:W-:Y:S01]  /*81b0*/  @P5 STG.E.U16 desc[UR44][R6.64+0x10], R108 ;  /* 0x0000106c06005986 */ /* 0x0001e2000c10152c */
[----:B------:R-:W-:Y:S01]  /*81c0*/  ISETP.GT.AND P5, PT, R3, RZ, P1 ;  /* 0x000000ff0300720c */ /* 0x000fe20000fa4270 */
[-C--:B------:R-:W-:Y:S01]  /*81d0*/  FMUL R103, R103, R114.reuse ;  /* 0x0000007267677220 */ /* 0x080fe20000400000 */
[----:B------:R-:W-:Y:S01]  /*81e0*/  F2FP.BF16.F32.PACK_AB R111, RZ, R111 ;  /* 0x0000006fff6f723e */ /* 0x000fe200000010ff */
[----:B------:R-:W-:Y:S01]  /*81f0*/  FMUL R88, R88, R114 ;  /* 0x0000007258587220 */ /* 0x000fe20000400000 */
[----:B------:R-:W-:Y:S01]  /*8200*/  F2FP.BF16.F32.PACK_AB R96, RZ, R96 ;  /* 0x00000060ff60723e */ /* 0x000fe200000010ff */
[-C--:B------:R-:W-:Y:S01]  /*8210*/  FMUL R89, R89, R114.reuse ;  /* 0x0000007259597220 */ /* 0x080fe20000400000 */
[----:B------:R-:W-:Y:S01]  /*8220*/  F2FP.BF16.F32.PACK_AB R97, RZ, R97 ;  /* 0x00000061ff61723e */ /* 0x000fe200000010ff */
[-C--:B------:R-:W-:Y:S01]  /*8230*/  FMUL R90, R90, R114.reuse ;  /* 0x000000725a5a7220 */ /* 0x080fe20000400000 */
[----:B------:R-:W-:Y:S01]  /*8240*/  ISETP.GT.AND P1, PT, R3, 0x8, P1 ;  /* 0x000000080300780c */ /* 0x000fe20000f24270 */
[----:B------:R-:W-:Y:S01]  /*8250*/  FMUL R91, R91, R114 ;  /* 0x000000725b5b7220 */ /* 0x000fe20000400000 */
[----:B------:R-:W-:Y:S01]  /*8260*/  F2FP.BF16.F32.PACK_AB R98, RZ, R98 ;  /* 0x00000062ff62723e */ /* 0x000fe200000010ff */
[--C-:B0-----:R-:W-:Y:S01]  /*8270*/  @P4 IMAD.MOV.U32 R6, RZ, RZ, R8.reuse ;  /* 0x000000ffff064224 */ /* 0x101fe200078e0008 */
[----:B------:R-:W-:Y:S01]  /*8280*/  F2FP.BF16.F32.PACK_AB R99, RZ, R99 ;  /* 0x00000063ff63723e */ /* 0x000fe200000010ff */
[--C-:B------:R-:W-:Y:S01]  /*8290*/  @P4 IMAD.MOV.U32 R7, RZ, RZ, R9.reuse ;  /* 0x000000ffff074224 */ /* 0x100fe200078e0009 */
[----:B------:R-:W-:Y:S01]  /*82a0*/  F2FP.BF16.F32.PACK_AB R100, RZ, R100 ;  /* 0x00000064ff64723e */ /* 0x000fe200000010ff */
[-C--:B------:R-:W-:Y:S01]  /*82b0*/  FMUL R92, R92, R114.reuse ;  /* 0x000000725c5c7220 */ /* 0x080fe20000400000 */
[----:B------:R-:W-:Y:S01]  /*82c0*/  F2FP.BF16.F32.PACK_AB R101, RZ, R101 ;  /* 0x00000065ff65723e */ /* 0x000fe200000010ff */
[-C--:B------:R-:W-:Y:S01]  /*82d0*/  FMUL R93, R93, R114.reuse ;  /* 0x000000725d5d7220 */ /* 0x080fe20000400000 */
[----:B------:R0:W-:Y:S01]  /*82e0*/  @P4 STG.E.U16 desc[UR44][R6.64+0x12], R109 ;  /* 0x0000126d06004986 */ /* 0x0001e2000c10152c */
[----:B------:R-:W-:Y:S01]  /*82f0*/  ISETP.GT.AND P4, PT, R3, RZ, P0 ;  /* 0x000000ff0300720c */ /* 0x000fe20000784270 */
[----:B------:R-:W-:Y:S01]  /*8300*/  FMUL R94, R94, R114 ;  /* 0x000000725e5e7220 */ /* 0x000fe20000400000 */
[----:B------:R-:W-:Y:S01]  /*8310*/  F2FP.BF16.F32.PACK_AB R102, RZ, R102 ;  /* 0x00000066ff66723e */ /* 0x000fe200000010ff */
[----:B------:R-:W-:Y:S01]  /*8320*/  @P2 STG.E.U16 desc[UR44][R4.64+0x10], R110 ;  /* 0x0000106e04002986 */ /* 0x000fe2000c10152c */
[----:B------:R-:W-:Y:S01]  /*8330*/  ISETP.GT.AND P2, PT, R0, 0x18, PT ;  /* 0x000000180000780c */ /* 0x000fe20003f44270 */
[-C--:B------:R-:W-:Y:S01]  /*8340*/  FMUL R95, R95, R114.reuse ;  /* 0x000000725f5f7220 */ /* 0x080fe20000400000 */
[----:B------:R-:W-:Y:S01]  /*8350*/  F2FP.BF16.F32.PACK_AB R103, RZ, R103 ;  /* 0x00000067ff67723e */ /* 0x000fe200000010ff */
[----:B------:R-:W-:Y:S01]  /*8360*/  @P3 STG.E.U16 desc[UR44][R4.64+0x12], R111 ;  /* 0x0000126f04003986 */ /* 0x000fe2000c10152c */
[----:B------:R-:W-:Y:S01]  /*8370*/  ISETP.GT.AND P3, PT, R3, 0x8, P0 ;  /* 0x000000080300780c */ /* 0x000fe20000764270 */
[----:B------:R-:W-:Y:S01]  /*8380*/  FMUL R80, R80, R114 ;  /* 0x0000007250507220 */ /* 0x000fe20000400000 */
[----:B------:R-:W-:Y:S01]  /*8390*/  ISETP.GT.AND P0, PT, R0, 0x19, PT ;  /* 0x000000190000780c */ /* 0x000fe20003f04270 */
[--C-:B0-----:R-:W-:Y:S01]  /*83a0*/  @P5 IMAD.MOV.U32 R6, RZ, RZ, R8.reuse ;  /* 0x000000ffff065224 */ /* 0x101fe200078e0008 */
[----:B------:R-:W-:Y:S01]  /*83b0*/  F2FP.BF16.F32.PACK_AB R88, RZ, R88 ;  /* 0x00000058ff58723e */ /* 0x000fe200000010ff */
[--C-:B------:R-:W-:Y:S01]  /*83c0*/  @P5 IMAD.MOV.U32 R7, RZ, RZ, R9.reuse ;  /* 0x000000ffff075224 */ /* 0x100fe200078e0009 */
[----:B------:R-:W-:Y:S01]  /*83d0*/  F2FP.BF16.F32.PACK_AB R89, RZ, R89 ;  /* 0x00000059ff59723e */ /* 0x000fe200000010ff */
        /* <DEDUP_REMOVED lines=11> */
[----:B------:R-:W-:Y:S01]  /*8490*/  FMUL R86, R86, R114 ;  /* 0x0000007256567220 */ /* 0x000fe20000400000 */
[----:B------:R-:W-:Y:S01]  /*84a0*/  F2FP.BF16.F32.PACK_AB R94, RZ, R94 ;  /* 0x0000005eff5e723e */ /* 0x000fe200000010ff */
[----:B------:R-:W-:Y:S01]  /*84b0*/  FMUL R87, R87, R114 ;  /* 0x0000007257577220 */ /* 0x000fe20000400000 */
[----:B------:R-:W-:Y:S01]  /*84c0*/  F2FP.BF16.F32.PACK_AB R95, RZ, R95 ;  /* 0x0000005fff5f723e */ /* 0x000fe200000010ff */
        /* <DEDUP_REMOVED lines=8> */
[C---:B------:R-:W-:Y:S01]  /*8550*/  ISETP.GT.AND P4, PT, R3.reuse, RZ, P0 ;  /* 0x000000ff0300720c */ /* 0x040fe20000784270 */
[-C--:B------:R-:W-:Y:S01]  /*8560*/  FMUL R74, R74, R114.reuse ;  /* 0x000000724a4a7220 */ /* 0x080fe20000400000 */
[----:B------:R-:W-:Y:S01]  /*8570*/  F2FP.BF16.F32.PACK_AB R83, RZ, R83 ;  /* 0x00000053ff53723e */ /* 0x000fe200000010ff */
[----:B------:R-:W-:Y:S01]  /*8580*/  @P1 STG.E.U16 desc[UR44][R4.64+0x20], R98 ;  /* 0x0000206204001986 */ /* 0x000fe2000c10152c */
[----:B------:R-:W-:Y:S01]  /*8590*/  ISETP.GT.AND P1, PT, R3, 0x8, P2 ;  /* 0x000000080300780c */ /* 0x000fe20001724270 */
[-C--:B------:R-:W-:Y:S01]  /*85a0*/  FMUL R75, R75, R114.reuse ;  /* 0x000000724b4b7220 */ /* 0x080fe20000400000 */
[----:B------:R-:W-:Y:S01]  /*85b0*/  ISETP.GT.AND P2, PT, R0, 0x20, PT ;  /* 0x000000200000780c */ /* 0x000fe20003f44270 */
        /* <DEDUP_REMOVED lines=156> */
[----:B0-----:R-:W-:Y:S01]  /*8f80*/  @P5 IMAD.MOV.U32 R6, RZ, RZ, R8 ;  /* 0x000000ffff065224 */ /* 0x001fe200078e0008 */
[----:B------:R-:W-:Y:S01]  /*8f90*/  F2FP.BF16.F32.PACK_AB R36, RZ, R36 ;  /* 0x00000024ff24723e */ /* 0x000fe200000010ff */
[----:B------:R-:W-:Y:S01]  /*8fa0*/  @P5 IMAD.MOV.U32 R7, RZ, RZ, R9 ;  /* 0x000000ffff075224 */ /* 0x000fe200078e0009 */
[----:B------:R-:W-:Y:S01]  /*8fb0*/  F2FP.BF16.F32.PACK_AB R37, RZ, R37 ;  /* 0x00000025ff25723e */ /* 0x000fe200000010ff */
[----:B------:R-:W-:Y:S01]  /*8fc0*/  FMUL R29, R29, R114 ;  /* 0x000000721d1d7220 */ /* 0x000fe20000400000 */
[----:B------:R-:W-:Y:S01]  /*8fd0*/  F2FP.BF16.F32.PACK_AB R38, RZ, R38 ;  /* 0x00000026ff26723e */ /* 0x000fe200000010ff */
[-C--:B------:R-:W-:Y:S01]  /*8fe0*/  FMUL R30, R30, R114.reuse ;  /* 0x000000721e1e7220 */ /* 0x080fe20000400000 */
[----:B------:R0:W-:Y:S01]  /*8ff0*/  @P5 STG.E.U16 desc[UR44][R6.64+0x70], R84 ;  /* 0x0000705406005986 */ /* 0x0001e2000c10152c */
[----:B------:R-:W-:Y:S01]  /*9000*/  ISETP.GT.AND P5, PT, R3, RZ, P2 ;  /* 0x000000ff0300720c */ /* 0x000fe200017a4270 */
[----:B------:R-:W-:Y:S01]  /*9010*/  FMUL R31, R31, R114 ;  /* 0x000000721f1f7220 */ /* 0x000fe20000400000 */
[----:B------:R-:W-:-:S02]  /*9020*/  F2FP.BF16.F32.PACK_AB R39, RZ, R39 ;  /* 0x00000027ff27723e */ /* 0x000fc400000010ff */
[----:B------:R-:W-:Y:S02]  /*9030*/  F2FP.BF16.F32.PACK_AB R24, RZ, R24 ;  /* 0x00000018ff18723e */ /* 0x000fe400000010ff */
[----:B------:R-:W-:Y:S02]  /*9040*/  F2FP.BF16.F32.PACK_AB R25, RZ, R25 ;  /* 0x00000019ff19723e */ /* 0x000fe400000010ff */
[----:B------:R-:W-:Y:S02]  /*9050*/  F2FP.BF16.F32.PACK_AB R26, RZ, R26 ;  /* 0x0000001aff1a723e */ /* 0x000fe400000010ff */
[----:B------:R-:W-:Y:S01]  /*9060*/  F2FP.BF16.F32.PACK_AB R27, RZ, R27 ;  /* 0x0000001bff1b723e */ /* 0x000fe200000010ff */
[----:B0-----:R-:W-:Y:S01]  /*9070*/  @P4 IMAD.MOV.U32 R6, RZ, RZ, R8 ;  /* 0x000000ffff064224 */ /* 0x001fe200078e0008 */
[----:B------:R-:W-:Y:S01]  /*9080*/  F2FP.BF16.F32.PACK_AB R28, RZ, R28 ;  /* 0x0000001cff1c723e */ /* 0x000fe200000010ff */
[----:B------:R-:W-:Y:S01]  /*9090*/  @P4 IMAD.MOV.U32 R7, RZ, RZ, R9 ;  /* 0x000000ffff074224 */ /* 0x000fe200078e0009 */
[----:B------:R-:W-:-:S02]  /*90a0*/  F2FP.BF16.F32.PACK_AB R29, RZ, R29 ;  /* 0x0000001dff1d723e */ /* 0x000fc400000010ff */
[----:B------:R-:W-:Y:S02]  /*90b0*/  F2FP.BF16.F32.PACK_AB R30, RZ, R30 ;  /* 0x0000001eff1e723e */ /* 0x000fe400000010ff */
[----:B------:R0:W-:Y:S01]  /*90c0*/  @P4 STG.E.U16 desc[UR44][R6.64+0x72], R85 ;  /* 0x0000725506004986 */ /* 0x0001e2000c10152c */
[C---:B------:R-:W-:Y:S02]  /*90d0*/  ISETP.GT.AND P4, PT, R3.reuse, RZ, P0 ;  /* 0x000000ff0300720c */ /* 0x040fe40000784270 */
[----:B------:R-:W-:Y:S01]  /*90e0*/  F2FP.BF16.F32.PACK_AB R31, RZ, R31 ;  /* 0x0000001fff1f723e */ /* 0x000fe200000010ff */
[----:B------:R-:W-:Y:S01]  /*90f0*/  @P1 STG.E.U16 desc[UR44][R4.64+0x70], R86 ;  /* 0x0000705604001986 */ /* 0x000fe2000c10152c */
[C---:B------:R-:W-:Y:S02]  /*9100*/  ISETP.GT.AND P1, PT, R3.reuse, 0x8, P2 ;  /* 0x000000080300780c */ /* 0x040fe40001724270 */
[----:B------:R-:W-:Y:S01]  /*9110*/  ISETP.GT.AND P2, PT, R0, 0x48, PT ;  /* 0x000000480000780c */ /* 0x000fe20003f44270 */
[----:B------:R-:W-:Y:S01]  /*9120*/  @P3 STG.E.U16 desc[UR44][R4.64+0x72], R87 ;  /* 0x0000725704003986 */ /* 0x000fe2000c10152c */
[----:B------:R-:W-:-:S02]  /*9130*/  ISETP.GT.AND P3, PT, R3, 0x8, P0 ;  /* 0x000000080300780c */ /* 0x000fc40000764270 */
[----:B------:R-:W-:Y:S01]  /*9140*/  ISETP.GT.AND P0, PT, R0, 0x49, PT ;  /* 0x000000490000780c */ /* 0x000fe20003f04270 */
[----:B0-----:R-:W-:Y:S02]  /*9150*/  @P5 IMAD.MOV.U32 R6, RZ, RZ, R8 ;  /* 0x000000ffff065224 */ /* 0x001fe400078e0008 */
[----:B------:R-:W-:-:S05]  /*9160*/  @P5 IMAD.MOV.U32 R7, RZ, RZ, R9 ;  /* 0x000000ffff075224 */ /* 0x000fca00078e0009 */
[----:B------:R0:W-:Y:S01]  /*9170*/  @P5 STG.E.U16 desc[UR44][R6.64+0x80], R72 ;  /* 0x0000804806005986 */ /* 0x0001e2000c10152c */
[----:B------:R-:W-:Y:S01]  /*9180*/  ISETP.GT.AND P5, PT, R3, RZ, P2 ;  /* 0x000000ff0300720c */ /* 0x000fe200017a4270 */
[----:B0-----:R-:W-:Y:S02]  /*9190*/  @P4 IMAD.MOV.U32 R6, RZ, RZ, R8 ;  /* 0x000000ffff064224 */ /* 0x001fe400078e0008 */
[----:B------:R-:W-:-:S05]  /*91a0*/  @P4 IMAD.MOV.U32 R7, RZ, RZ, R9 ;  /* 0x000000ffff074224 */ /* 0x000fca00078e0009 */
[----:B------:R0:W-:Y:S01]  /*91b0*/  @P4 STG.E.U16 desc[UR44][R6.64+0x82], R73 ;  /* 0x0000824906004986 */ /* 0x0001e2000c10152c */
[----:B------:R-:W-:-:S03]  /*91c0*/  ISETP.GT.AND P4, PT, R3, RZ, P0 ;  /* 0x000000ff0300720c */ /* 0x000fc60000784270 */
[----:B------:R-:W-:Y:S01]  /*91d0*/  @P1 STG.E.U16 desc[UR44][R4.64+0x80], R74 ;  /* 0x0000804a04001986 */ /* 0x000fe2000c10152c */
[C---:B------:R-:W-:Y:S02]  /*91e0*/  ISETP.GT.AND P1, PT, R3.reuse, 0x8, P2 ;  /* 0x000000080300780c */ /* 0x040fe40001724270 */
[C---:B------:R-:W-:Y:S01]  /*91f0*/  ISETP.GT.AND P2, PT, R0.reuse, 0x50, PT ;  /* 0x000000500000780c */ /* 0x040fe20003f44270 */
[----:B------:R-:W-:Y:S01]  /*9200*/  @P3 STG.E.U16 desc[UR44][R4.64+0x82], R75 ;  /* 0x0000824b04003986 */ /* 0x000fe2000c10152c */
[----:B------:R-:W-:Y:S02]  /*9210*/  ISETP.GT.AND P3, PT, R3, 0x8, P0 ;  /* 0x000000080300780c */ /* 0x000fe40000764270 */
        /* <DEDUP_REMOVED lines=102> */
[C---:B------:R-:W-:Y:S02]  /*9880*/  ISETP.GT.AND P5, PT, R3.reuse, RZ, P2 ;  /* 0x000000ff0300720c */ /* 0x040fe400017a4270 */
[----:B------:R-:W-:Y:S01]  /*9890*/  ISETP.GT.AND P2, PT, R3, 0x8, P2 ;  /* 0x000000080300780c */ /* 0x000fe20001744270 */
[----:B0-----:R-:W-:Y:S02]  /*98a0*/  @P4 IMAD.MOV.U32 R6, RZ, RZ, R8 ;  /* 0x000000ffff064224 */ /* 0x001fe400078e0008 */
[----:B------:R-:W-:-:S05]  /*98b0*/  @P4 IMAD.MOV.U32 R7, RZ, RZ, R9 ;  /* 0x000000ffff074224 */ /* 0x000fca00078e0009 */
[----:B------:R0:W-:Y:S01]  /*98c0*/  @P4 STG.E.U16 desc[UR44][R6.64+0x102], R41 ;  /* 0x0001022906004986 */ /* 0x0001e2000c10152c */
[C---:B------:R-:W-:Y:S02]  /*98d0*/  ISETP.GT.AND P4, PT, R3.reuse, RZ, P0 ;  /* 0x000000ff0300720c */ /* 0x040fe40000784270 */
[----:B------:R-:W-:Y:S01]  /*98e0*/  ISETP.GT.AND P0, PT, R3, 0x8, P0 ;  /* 0x000000080300780c */ /* 0x000fe20000704270 */
[----:B------:R-:W-:Y:S01]  /*98f0*/  @P1 STG.E.U16 desc[UR44][R4.64+0x100], R42 ;  /* 0x0001002a04001986 */ /* 0x000fe2000c10152c */
[----:B------:R-:W-:-:S03]  /*9900*/  ISETP.GT.AND P1, PT, R0, 0x91, PT ;  /* 0x000000910000780c */ /* 0x000fc60003f24270 */
[----:B------:R-:W-:Y:S01]  /*9910*/  @P3 STG.E.U16 desc[UR44][R4.64+0x102], R43 ;  /* 0x0001022b04003986 */ /* 0x000fe2000c10152c */
        /* <DEDUP_REMOVED lines=9> */
[----:B------:R-:W-:Y:S04]  /*99b0*/  @P2 STG.E.U16 desc[UR44][R4.64+0x110], R46 ;  /* 0x0001102e04002986 */ /* 0x000fe8000c10152c */
[----:B------:R-:W-:Y:S01]  /*99c0*/  @P0 STG.E.U16 desc[UR44][R4.64+0x112], R47 ;  /* 0x0001122f04000986 */ /* 0x000fe2000c10152c */
[----:B------:R-:W-:Y:S01]  /*99d0*/  ISETP.GT.AND P0, PT, R3, 0x8, P3 ;  /* 0x000000080300780c */ /* 0x000fe20001f04270 */
[----:B0-----:R-:W-:Y:S02]  /*99e0*/  @P5 IMAD.MOV.U32 R6, RZ, RZ, R8 ;  /* 0x000000ffff065224 */ /* 0x001fe400078e0008 */
[----:B------:R-:W-:-:S05]  /*99f0*/  @P5 IMAD.MOV.U32 R7, RZ, RZ, R9 ;  /* 0x000000ffff075224 */ /* 0x000fca00078e0009 */
[----:B------:R0:W-:Y:S01]  /*9a00*/  @P5 STG.E.U16 desc[UR44][R6.64+0x120], R32 ;  /* 0x0001202006005986 */ /* 0x0001e2000c10152c */
[----:B------:R-:W-:Y:S02]  /*9a10*/  ISETP.GT.AND P5, PT, R3, 0x8, P1 ;  /* 0x000000080300780c */ /* 0x000fe40000fa4270 */
[----:B------:R-:W-:-:S04]  /*9a20*/  ISETP.GT.AND P1, PT, R0, 0x99, PT ;  /* 0x000000990000780c */ /* 0x000fc80003f24270 */
[----:B------:R-:W-:Y:S01]  /*9a30*/  ISETP.GT.AND P3, PT, R3, RZ, P1 ;  /* 0x000000ff0300720c */ /* 0x000fe20000f64270 */
[----:B0-----:R-:W-:Y:S02]  /*9a40*/  @P4 IMAD.MOV.U32 R6, RZ, RZ, R8 ;  /* 0x000000ffff064224 */ /* 0x001fe400078e0008 */
[----:B------:R-:W-:-:S05]  /*9a50*/  @P4 IMAD.MOV.U32 R7, RZ, RZ, R9 ;  /* 0x000000ffff074224 */ /* 0x000fca00078e0009 */
[----:B------:R0:W-:Y:S01]  /*9a60*/  @P4 STG.E.U16 desc[UR44][R6.64+0x122], R33 ;  /* 0x0001222106004986 */ /* 0x0001e2000c10152c */
[----:B------:R-:W-:-:S03]  /*9a70*/  ISETP.GT.AND P4, PT, R0, 0x98, PT ;  /* 0x000000980000780c */ /* 0x000fc60003f84270 */
[----:B------:R-:W-:Y:S01]  /*9a80*/  @P0 STG.E.U16 desc[UR44][R4.64+0x120], R34 ;  /* 0x0001202204000986 */ /* 0x000fe2000c10152c */
[C---:B------:R-:W-:Y:S02]  /*9a90*/  ISETP.GT.AND P2, PT, R3.reuse, RZ, P4 ;  /* 0x000000ff0300720c */ /* 0x040fe40002744270 */
[C---:B------:R-:W-:Y:S01]  /*9aa0*/  ISETP.GT.AND P4, PT, R3.reuse, 0x8, P4 ;  /* 0x000000080300780c */ /* 0x040fe20002784270 */
[----:B------:R-:W-:Y:S01]  /*9ab0*/  @P5 STG.E.U16 desc[UR44][R4.64+0x122], R35 ;  /* 0x0001222304005986 */ /* 0x000fe2000c10152c */
[----:B------:R-:W-:Y:S02]  /*9ac0*/  ISETP.GT.AND P5, PT, R3, 0x8, P1 ;  /* 0x000000080300780c */ /* 0x000fe40000fa4270 */
[C---:B------:R-:W-:Y:S02]  /*9ad0*/  ISETP.GT.AND P0, PT, R0.reuse, 0xa1, PT ;  /* 0x000000a10000780c */ /* 0x040fe40003f04270 */
[----:B------:R-:W-:-:S05]  /*9ae0*/  ISETP.GT.AND P1, PT, R0, 0xa9, PT ;  /* 0x000000a90000780c */ /* 0x000fca0003f24270 */
[----:B0-----:R-:W-:Y:S02]  /*9af0*/  @P2 IMAD.MOV.U32 R6, RZ, RZ, R8 ;  /* 0x000000ffff062224 */ /* 0x001fe400078e0008 */
[----:B------:R-:W-:-:S05]  /*9b00*/  @P2 IMAD.MOV.U32 R7, RZ, RZ, R9 ;  /* 0x000000ffff072224 */ /* 0x000fca00078e0009 */
[----:B------:R0:W-:Y:S01]  /*9b10*/  @P2 STG.E.U16 desc[UR44][R6.64+0x130], R36 ;  /* 0x0001302406002986 */ /* 0x0001e2000c10152c */
[----:B------:R-:W-:Y:S01]  /*9b20*/  ISETP.GT.AND P2, PT, R0, 0xa8, PT ;  /* 0x000000a80000780c */ /* 0x000fe20003f44270 */
        /* <DEDUP_REMOVED lines=8> */
[C---:B------:R-:W-:Y:S02]  /*9bb0*/  ISETP.GT.AND P5, PT, R3.reuse, RZ, P0 ;  /* 0x000000ff0300720c */ /* 0x040fe400007a4270 */
[----:B------:R-:W-:-:S07]  /*9bc0*/  ISETP.GT.AND P0, PT, R3, 0x8, P0 ;  /* 0x000000080300780c */ /* 0x000fce0000704270 */
[----:B0-----:R-:W-:Y:S02]  /*9bd0*/  @P4 IMAD.MOV.U32 R6, RZ, RZ, R8 ;  /* 0x000000ffff064224 */ /* 0x001fe400078e0008 */
[----:B------:R-:W-:Y:S02]  /*9be0*/  @P4 IMAD.MOV.U32 R7, RZ, RZ, R9 ;  /* 0x000000ffff074224 */ /* 0x000fe400078e0009 */
[----:B------:R-:W-:-:S03]  /*9bf0*/  @P3 IMAD.MOV.U32 R2, RZ, RZ, R4 ;  /* 0x000000ffff023224 */ /* 0x000fc600078e0004 */
[----:B------:R0:W-:Y:S01]  /*9c00*/  @P4 STG.E.U16 desc[UR44][R6.64+0x140], R24 ;  /* 0x0001401806004986 */ /* 0x0001e2000c10152c */
[C---:B------:R-:W-:Y:S02]  /*9c10*/  ISETP.GT.AND P4, PT, R3.reuse, RZ, P1 ;  /* 0x000000ff0300720c */ /* 0x040fe40000f84270 */
[----:B------:R-:W-:Y:S01]  /*9c20*/  ISETP.GT.AND P1, PT, R3, 0x8, P1 ;  /* 0x000000080300780c */ /* 0x000fe20000f24270 */
[----:B0-----:R-:W-:Y:S02]  /*9c30*/  @P5 IMAD.MOV.U32 R6, RZ, RZ, R8 ;  /* 0x000000ffff065224 */ /* 0x001fe400078e0008 */
[----:B------:R-:W-:-:S05]  /*9c40*/  @P5 IMAD.MOV.U32 R7, RZ, RZ, R9 ;  /* 0x000000ffff075224 */ /* 0x000fca00078e0009 */
[----:B------:R-:W-:Y:S01]  /*9c50*/  @P5 STG.E.U16 desc[UR44][R6.64+0x142], R25 ;  /* 0x0001421906005986 */ /* 0x000fe2000c10152c */
[C---:B------:R-:W-:Y:S02]  /*9c60*/  ISETP.GT.AND P5, PT, R3.reuse, RZ, P2 ;  /* 0x000000ff0300720c */ /* 0x040fe400017a4270 */
[----:B------:R-:W-:Y:S01]  /*9c70*/  ISETP.GT.AND P2, PT, R3, 0x8, P2 ;  /* 0x000000080300780c */ /* 0x000fe20001744270 */
[----:B------:R-:W-:-:S05]  /*9c80*/  @P3 IMAD.MOV.U32 R3, RZ, RZ, R5 ;  /* 0x000000ffff033224 */ /* 0x000fca00078e0005 */
[----:B------:R0:W-:Y:S02]  /*9c90*/  @P3 STG.E.U16 desc[UR44][R2.64+0x140], R26 ;  /* 0x0001401a02003986 */ /* 0x0001e4000c10152c */
[----:B0-----:R-:W-:Y:S02]  /*9ca0*/  @P0 IMAD.MOV.U32 R2, RZ, RZ, R4 ;  /* 0x000000ffff020224 */ /* 0x001fe400078e0004 */
[----:B------:R-:W-:-:S05]  /*9cb0*/  @P0 IMAD.MOV.U32 R3, RZ, RZ, R5 ;  /* 0x000000ffff030224 */ /* 0x000fca00078e0005 */
[----:B------:R0:W-:Y:S02]  /*9cc0*/  @P0 STG.E.U16 desc[UR44][R2.64+0x142], R27 ;  /* 0x0001421b02000986 */ /* 0x0001e4000c10152c */
[----:B0-----:R-:W-:Y:S02]  /*9cd0*/  @P5 IMAD.MOV.U32 R2, RZ, RZ, R8 ;  /* 0x000000ffff025224 */ /* 0x001fe400078e0008 */
[----:B------:R-:W-:-:S05]  /*9ce0*/  @P5 IMAD.MOV.U32 R3, RZ, RZ, R9 ;  /* 0x000000ffff035224 */ /* 0x000fca00078e0009 */
[----:B------:R0:W-:Y:S04]  /*9cf0*/  @P5 STG.E.U16 desc[UR44][R2.64+0x150], R28 ;  /* 0x0001501c02005986 */ /* 0x0001e8000c10152c */
[----:B------:R4:W-:Y:S01]  /*9d00*/  @P4 STG.E.U16 desc[UR44][R8.64+0x152], R29 ;  /* 0x0001521d08004986 */ /* 0x0009e2000c10152c */
[----:B0-----:R-:W-:Y:S02]  /*9d10*/  @P2 IMAD.MOV.U32 R2, RZ, RZ, R4 ;  /* 0x000000ffff022224 */ /* 0x001fe400078e0004 */
[----:B------:R-:W-:-:S05]  /*9d20*/  @P2 IMAD.MOV.U32 R3, RZ, RZ, R5 ;  /* 0x000000ffff032224 */ /* 0x000fca00078e0005 */
[----:B------:R4:W-:Y:S04]  /*9d30*/  @P2 STG.E.U16 desc[UR44][R2.64+0x150], R30 ;  /* 0x0001501e02002986 */ /* 0x0009e8000c10152c */
[----:B------:R4:W-:Y:S02]  /*9d40*/  @P1 STG.E.U16 desc[UR44][R4.64+0x152], R31 ;  /* 0x0001521f04001986 */ /* 0x0009e4000c10152c */
.L_x_212:
[----:B------:R-:W-:Y:S05]  /*9d50*/  BSYNC B0 ;  /* 0x0000000000007941 */ /* 0x000fea0003800000 */
.L_x_38:
[----:B----4-:R-:W4:Y:S01]  /*9d60*/  LDL.64 R2, [R1] ;  /* 0x0000000001027983 */ /* 0x010f220000100a00 */
[----:B------:R-:W-:Y:S01]  /*9d70*/  ULDC.64 UR4, c[0x0][0x650] ;  /* 0x0001940000047ab9 */ /* 0x000fe20000000a00 */
[----:B------:R2:W-:Y:S01]  /*9d80*/  SYNCS.ARRIVE.TRANS64.A1T0 RZ, [R122+UR42], RZ ;  /* 0x000000ff7aff79a7 */ /* 0x0005e2000810002a */
[----:B01-3--:R-:W-:Y:S01]  /*9d90*/  PRMT R0, RZ, 0x7610, R0 ;  /* 0x00007610ff007816 */ /* 0x00bfe20000000000 */
[----:B-----5:R-:W-:Y:S02]  /*9da0*/  IMAD.MOV.U32 R19, RZ, RZ, -0x1 ;  /* 0xffffffffff137424 */ /* 0x020fe400078e00ff */
[----:B------:R-:W-:Y:S01]  /*9db0*/  IMAD.MOV.U32 R22, RZ, RZ, -0x1 ;  /* 0xffffffffff167424 */ /* 0x000fe200078e00ff */
[----:B----4-:R-:W-:-:S04]  /*9dc0*/  LEA R18, P0, R2, R18, 0x1 ;  /* 0x0000001202127211 */ /* 0x010fc800078008ff */
[----:B------:R-:W-:Y:S01]  /*9dd0*/  LEA.HI.X R17, R2, R17, R23, 0x1, P0 ;  /* 0x0000001102117211 */ /* 0x000fe200000f0c17 */
[----:B------:R-:W-:Y:S01]  /*9de0*/  IMAD.MOV.U32 R2, RZ, RZ, -0x1 ;  /* 0xffffffffff027424 */ /* 0x000fe200078e00ff */
[----:B------:R-:W-:-:S04]  /*9df0*/  ISETP.GE.U32.AND P0, PT, R18, UR4, PT ;  /* 0x0000000412007c0c */ /* 0x000fc8000bf06070 */
[----:B------:R-:W-:-:S13]  /*9e00*/  ISETP.GE.U32.AND.EX P0, PT, R17, UR5, PT, P0 ;  /* 0x0000000511007c0c */ /* 0x000fda000bf06100 */
[----:B--2---:R-:W-:Y:S05]  /*9e10*/  @P0 BRA `(.L_x_213) ;  /* 0x0000000400700947 */ /* 0x004fea0003800000 */
[----:B------:R-:W0:Y:S01]  /*9e20*/  S2R R10, SR_CTAID.X ;  /* 0x00000000000a7919 */ /* 0x000e220000002500 */
[----:B------:R-:W1:Y:S01]  /*9e30*/  LDC.64 R8, c[0x0][0x628] ;  /* 0x00018a00ff087b82 */ /* 0x000e620000000a00 */
[----:B------:R-:W-:Y:S01]  /*9e40*/  ULDC UR4, c[0x0][0x150] ;  /* 0x0000540000047ab9 */ /* 0x000fe20000000800 */
[----:B------:R-:W-:Y:S01]  /*9e50*/  IMAD.MOV.U32 R6, RZ, RZ, R18 ;  /* 0x000000ffff067224 */ /* 0x000fe200078e0012 */
[----:B------:R-:W2:Y:S01]  /*9e60*/  S2R R20, SR_CTAID.Y ;  /* 0x0000000000147919 */ /* 0x000ea20000002600 */
[----:B------:R-:W-:-:S04]  /*9e70*/  IMAD.MOV.U32 R7, RZ, RZ, R17 ;  /* 0x000000ffff077224 */ /* 0x000fc800078e0011 */
[----:B------:R-:W3:Y:S08]  /*9e80*/  LDC R15, c[0x0][0x144] ;  /* 0x00005100ff0f7b82 */ /* 0x000ef00000000800 */
[----:B------:R-:W4:Y:S08]  /*9e90*/  LDC R0, c[0x0][0x630] ;  /* 0x00018c00ff007b82 */ /* 0x000f300000000800 */
[----:B------:R-:W2:Y:S01]  /*9ea0*/  LDC.64 R12, c[0x0][0x620] ;  /* 0x00018800ff0c7b82 */ /* 0x000ea20000000a00 */
[----:B-1----:R-:W-:-:S04]  /*9eb0*/  ISETP.NE.U32.AND P0, PT, R8, RZ, PT ;  /* 0x000000ff0800720c */ /* 0x002fc80003f05070 */
[----:B------:R-:W-:Y:S02]  /*9ec0*/  ISETP.NE.AND.EX P0, PT, R9, RZ, PT, P0 ;  /* 0x000000ff0900720c */ /* 0x000fe40003f05300 */
[----:B0-----:R-:W-:-:S05]  /*9ed0*/  I2FP.F32.U32 R2, R10 ;  /* 0x0000000a00027245 */ /* 0x001fca0000201000 */
[----:B------:R-:W-:-:S04]  /*9ee0*/  FMUL R2, R2, UR4 ;  /* 0x0000000402027c20 */ /* 0x000fc80008400000 */
[----:B------:R0:W1:Y:S02]  /*9ef0*/  F2I.U32.TRUNC.NTZ R14, R2 ;  /* 0x00000002000e7305 */ /* 0x000064000020f000 */
[----:B---34-:R-:W-:Y:S05]  /*9f00*/  @!P0 BRA `(.L_x_214) ;  /* 0x0000000000288947 */ /* 0x018fea0003800000 */
[----:B------:R-:W3:Y:S02]  /*9f10*/  LDC R3, c[0x0][0x634] ;  /* 0x00018d00ff037b82 */ /* 0x000ee40000000800 */
[----:B---3--:R-:W-:-:S05]  /*9f20*/  IADD3 R7, P0, R18, R3, RZ ;  /* 0x0000000312077210 */ /* 0x008fca0007f1e0ff */
[----:B------:R-:W-:-:S04]  /*9f30*/  IMAD.X R11, RZ, RZ, R17, P0 ;  /* 0x000000ffff0b7224 */ /* 0x000fc800000e0611 */
[----:B0-----:R-:W-:-:S04]  /*9f40*/  IMAD.WIDE.U32 R2, R11, R8, RZ ;  /* 0x000000080b027225 */ /* 0x001fc800078e00ff */
[----:B------:R-:W-:-:S04]  /*9f50*/  IMAD.WIDE.U32 R4, P0, R7, R9, R2 ;  /* 0x0000000907047225 */ /* 0x000fc80007800002 */
[----:B------:R-:W-:-:S04]  /*9f60*/  IMAD.WIDE.U32 R2, R7, R8, RZ ;  /* 0x0000000807027225 */ /* 0x000fc800078e00ff */
[----:B------:R-:W-:Y:S01]  /*9f70*/  IMAD.X R7, RZ, RZ, RZ, P0 ;  /* 0x000000ffff077224 */ /* 0x000fe200000e06ff */
[----:B------:R-:W-:Y:S01]  /*9f80*/  IADD3 RZ, P0, R3, R4, RZ ;  /* 0x0000000403ff7210 */ /* 0x000fe20007f1e0ff */
[----:B------:R-:W-:-:S04]  /*9f90*/  IMAD.MOV.U32 R6, RZ, RZ, R5 ;  /* 0x000000ffff067224 */ /* 0x000fc800078e0005 */
[----:B------:R-:W-:-:S08]  /*9fa0*/  IMAD.WIDE.U32.X R6, R11, R9, R6, P0 ;  /* 0x000000090b067225 */ /* 0x000fd000000e0406 */
.L_x_214:
[----:B------:R-:W3:Y:S01]  /*9fb0*/  LDC.64 R26, c[0x0][0x640] ;  /* 0x00019000ff1a7b82 */ /* 0x000ee20000000a00 */
[-C--:B------:R-:W-:Y:S01]  /*9fc0*/  SHF.R.U64 R11, R6, R0.reuse, R7 ;  /* 0x00000000060b7219 */ /* 0x080fe20000001207 */
[----:B------:R-:W-:Y:S01]  /*9fd0*/  IMAD.MOV.U32 R19, RZ, RZ, R17 ;  /* 0x000000ffff137224 */ /* 0x000fe200078e0011 */
[----:B------:R-:W-:Y:S01]  /*9fe0*/  SHF.R.U32.HI R0, RZ, R0, R7 ;  /* 0x00000000ff007219 */ /* 0x000fe20000011607 */
[----:B-1----:R-:W-:Y:S01]  /*9ff0*/  IMAD.MOV R14, RZ, RZ, -R14 ;  /* 0x000000ffff0e7224 */ /* 0x002fe200078e0a0e */
[----:B------:R-:W-:Y:S01]  /*a000*/  IADD3 R5, P0, RZ, -R11, RZ ;  /* 0x8000000bff057210 */ /* 0x000fe20007f1e0ff */
[----:B------:R-:W-:Y:S01]  /*a010*/  ULDC UR4, c[0x0][0x154] ;  /* 0x0000550000047ab9 */ /* 0x000fe20000000800 */
[----:B------:R-:W-:Y:S01]  /*a020*/  IMAD.MOV.U32 R7, RZ, RZ, 0x1 ;  /* 0x00000001ff077424 */ /* 0x000fe200078e00ff */
[----:B------:R-:W1:Y:S01]  /*a030*/  LDC R4, c[0x0][0x618] ;  /* 0x00018600ff047b82 */ /* 0x000e620000000800 */
[----:B------:R-:W-:Y:S02]  /*a040*/  IMAD R22, R15, R14, R10 ;  /* 0x0000000e0f167224 */ /* 0x000fe400078e020a */
[----:B------:R-:W-:-:S04]  /*a050*/  IMAD.X R3, RZ, RZ, ~R0, P0 ;  /* 0x000000ffff037224 */ /* 0x000fc800000e0e00 */
[-C--:B--2---:R-:W-:Y:S01]  /*a060*/  IMAD R0, R3, R12.reuse, RZ ;  /* 0x0000000c03007224 */ /* 0x084fe200078e02ff */
[----:B------:R-:W2:Y:S01]  /*a070*/  LDC R6, c[0x0][0x608] ;  /* 0x00018200ff067b82 */ /* 0x000ea20000000800 */
[----:B0-----:R-:W-:-:S04]  /*a080*/  IMAD.WIDE.U32 R2, R5, R12, R18 ;  /* 0x0000000c05027225 */ /* 0x001fc800078e0012 */
[----:B------:R-:W-:Y:S01]  /*a090*/  IMAD R5, R5, R13, R0 ;  /* 0x0000000d05057224 */ /* 0x000fe200078e0200 */
[----:B------:R-:W-:Y:S02]  /*a0a0*/  I2FP.F32.U32 R0, R20 ;  /* 0x0000001400007245 */ /* 0x000fe40000201000 */
[----:B------:R-:W0:Y:S01]  /*a0b0*/  LDC R24, c[0x0][0x658] ;  /* 0x00019600ff187b82 */ /* 0x000e220000000800 */
[----:B------:R-:W-:Y:S01]  /*a0c0*/  IMAD.IADD R3, R3, 0x1, R5 ;  /* 0x0000000103037824 */ /* 0x000fe200078e0205 */
[----:B---3--:R-:W-:Y:S01]  /*a0d0*/  ISETP.NE.U32.AND P0, PT, R26, RZ, PT ;  /* 0x000000ff1a00720c */ /* 0x008fe20003f05070 */
[----:B------:R-:W-:Y:S01]  /*a0e0*/  FMUL R0, R0, UR4 ;  /* 0x0000000400007c20 */ /* 0x000fe20008400000 */
[----:B------:R-:W-:Y:S02]  /*a0f0*/  IMAD.MOV.U32 R5, RZ, RZ, -0x1 ;  /* 0xffffffffff057424 */ /* 0x000fe400078e00ff */
[----:B------:R-:W-:Y:S01]  /*a100*/  ISETP.NE.AND.EX P0, PT, R27, RZ, PT, P0 ;  /* 0x000000ff1b00720c */ /* 0x000fe20003f05300 */
[----:B------:R3:W4:Y:S01]  /*a110*/  F2I.U32.TRUNC.NTZ R12, R0 ;  /* 0x00000000000c7305 */ /* 0x000722000020f000 */
[----:B------:R-:W3:Y:S01]  /*a120*/  LDC R15, c[0x0][0x148] ;  /* 0x00005200ff0f7b82 */ /* 0x000ee20000000800 */
[----:B-1----:R-:W-:-:S02]  /*a130*/  SHF.R.U64 R10, R2, R4, R3 ;  /* 0x00000004020a7219 */ /* 0x002fc40000001203 */
[----:B------:R-:W-:-:S05]  /*a140*/  SHF.R.U32.HI R3, RZ, R4, R3 ;  /* 0x00000004ff037219 */ /* 0x000fca0000011603 */
[----:B------:R-:W1:Y:S01]  /*a150*/  LDC R14, c[0x0][0x600] ;  /* 0x00018000ff0e7b82 */ /* 0x000e620000000800 */
[-CC-:B--2---:R-:W-:Y:S02]  /*a160*/  SHF.R.U64 R8, R10, R6.reuse, R3.reuse ;  /* 0x000000060a087219 */ /* 0x184fe40000001203 */
[----:B------:R-:W-:-:S05]  /*a170*/  SHF.R.U32.HI R3, RZ, R6, R3 ;  /* 0x00000006ff037219 */ /* 0x000fca0000011603 */
[----:B------:R-:W2:Y:S01]  /*a180*/  LDC R21, c[0x0][0x648] ;  /* 0x00019200ff157b82 */ /* 0x000ea20000000800 */
[-CC-:B0-----:R-:W-:Y:S02]  /*a190*/  SHF.R.U64 R13, R8, R24.reuse, R3.reuse ;  /* 0x00000018080d7219 */ /* 0x181fe40000001203 */
[-C--:B------:R-:W-:Y:S02]  /*a1a0*/  SHF.L.U32 R5, R5, R24.reuse, RZ ;  /* 0x0000001805057219 */ /* 0x080fe400000006ff */
[-C--:B------:R-:W-:Y:S01]  /*a1b0*/  SHF.R.U32.HI R3, RZ, R24.reuse, R3 ;  /* 0x00000018ff037219 */ /* 0x080fe20000011603 */
[----:B------:R-:W-:Y:S01]  /*a1c0*/  IMAD.MOV.U32 R2, RZ, RZ, R13 ;  /* 0x000000ffff027224 */ /* 0x000fe200078e000d */
[----:B------:R-:W-:Y:S01]  /*a1d0*/  SHF.L.U32 R24, R7, R24, RZ ;  /* 0x0000001807187219 */ /* 0x000fe200000006ff */
[----:B------:R-:W0:Y:S01]  /*a1e0*/  LDC R25, c[0x0][0x638] ;  /* 0x00018e00ff197b82 */ /* 0x000e220000000800 */
[----:B------:R-:W-:-:S07]  /*a1f0*/  LOP3.LUT R19, RZ, R5, RZ, 0x33, !PT ;  /* 0x00000005ff137212 */ /* 0x000fce00078e33ff */
[----:B------:R-:W0:Y:S01]  /*a200*/  LDC R28, c[0x0][0x610] ;  /* 0x00018400ff1c7b82 */ /* 0x000e220000000800 */
[----:B----4-:R-:W-:Y:S05]  /*a210*/  @!P0 BRA `(.L_x_215) ;  /* 0x0000000000288947 */ /* 0x010fea0003800000 */
[----:B---3--:R-:W3:Y:S02]  /*a220*/  LDC R0, c[0x0][0x64c] ;  /* 0x00019300ff007b82 */ /* 0x008ee40000000800 */
[----:B---3--:R-:W-:-:S05]  /*a230*/  IADD3 R7, P0, R13, R0, RZ ;  /* 0x000000000d077210 */ /* 0x008fca0007f1e0ff */
        /* <DEDUP_REMOVED lines=8> */
.L_x_215:
[----:B------:R-:W4:Y:S01]  /*a2c0*/  LDC R4, c[0x0][0x65c] ;  /* 0x00019700ff047b82 */ /* 0x000f220000000800 */
[----:B--23--:R-:W-:Y:S01]  /*a2d0*/  SHF.R.U64 R0, R2, R21, R3 ;  /* 0x0000001502007219 */ /* 0x00cfe20000001203 */
[----:B-1----:R-:W-:Y:S01]  /*a2e0*/  VIADD R3, R14, 0xffffffff ;  /* 0xffffffff0e037836 */ /* 0x002fe20000000000 */
[----:B------:R-:W-:Y:S01]  /*a2f0*/  LOP3.LUT R19, R8, R19, RZ, 0xc0, !PT ;  /* 0x0000001308137212 */ /* 0x000fe200078ec0ff */
[----:B------:R-:W-:Y:S02]  /*a300*/  IMAD.MOV R12, RZ, RZ, -R12 ;  /* 0x000000ffff0c7224 */ /* 0x000fe400078e0a0c */
[----:B------:R-:W-:Y:S01]  /*a310*/  IMAD.MOV R2, RZ, RZ, -R0 ;  /* 0x000000ffff027224 */ /* 0x000fe200078e0a00 */
[----:B------:R-:W-:Y:S01]  /*a320*/  LOP3.LUT R3, R10, R3, RZ, 0xc0, !PT ;  /* 0x000000030a037212 */ /* 0x000fe200078ec0ff */
[----:B------:R-:W-:Y:S02]  /*a330*/  IMAD R19, R24, R0, R19 ;  /* 0x0000000018137224 */ /* 0x000fe400078e0213 */
[----:B0-----:R-:W-:-:S04]  /*a340*/  IMAD R0, R2, R25, R13 ;  /* 0x0000001902007224 */ /* 0x001fc800078e020d */
[----:B------:R-:W-:Y:S01]  /*a350*/  IMAD R2, R0, R14, R3 ;  /* 0x0000000e00027224 */ /* 0x000fe200078e0203 */
[----:B----4-:R-:W-:Y:S01]  /*a360*/  ISETP.NE.AND P0, PT, R4, 0x1, PT ;  /* 0x000000010400780c */ /* 0x010fe20003f05270 */
[----:B------:R-:W-:-:S05]  /*a370*/  IMAD.MOV.U32 R4, RZ, RZ, 0x1 ;  /* 0x00000001ff047424 */ /* 0x000fca00078e00ff */
[----:B------:R-:W-:-:S07]  /*a380*/  PRMT R0, R4, 0x7610, R0 ;  /* 0x0000761004007816 */ /* 0x000fce0000000000 */
[----:B------:R-:W-:-:S04]  /*a390*/  @P0 IMAD R22, R15, R12, R20 ;  /* 0x0000000c0f160224 */ /* 0x000fc800078e0214 */
[----:B------:R-:W-:-:S05]  /*a3a0*/  IMAD R19, R19, R28, R22 ;  /* 0x0000001c13137224 */ /* 0x000fca00078e0216 */
[----:B------:R-:W-:Y:S02]  /*a3b0*/  SEL R22, R2, R19, !P0 ;  /* 0x0000001302167207 */ /* 0x000fe40004000000 */
[----:B------:R-:W-:Y:S01]  /*a3c0*/  SEL R19, R19, R2, !P0 ;  /* 0x0000000213137207 */ /* 0x000fe20004000000 */
[----:B------:R-:W-:-:S07]  /*a3d0*/  IMAD.MOV.U32 R2, RZ, RZ, R11 ;  /* 0x000000ffff027224 */ /* 0x000fce00078e000b */
.L_x_213:
[----:B------:R-:W-:Y:S02]  /*a3e0*/  LOP3.LUT P0, RZ, R0, 0xff, RZ, 0xc0, !PT ;  /* 0x000000ff00ff7812 */ /* 0x000fe4000780c0ff */
[----:B------:R-:W-:-:S11]  /*a3f0*/  LOP3.LUT R125, R125, 0x1, RZ, 0x3c, !PT ;  /* 0x000000017d7d7812 */ /* 0x000fd600078e3cff */
[----:B------:R-:W-:Y:S05]  /*a400*/  @P0 BRA `(.L_x_216) ;  /* 0xffffff7000c00947 */ /* 0x000fea000383ffff */
[----:B------:R-:W-:Y:S05]  /*a410*/  EXIT ;  /* 0x000000000000794d */ /* 0x000fea0003800000 */
.L_x_17:
[----:B------:R-:W-:-:S08]  /*a420*/  ISETP.NE.AND P0, PT, R5, RZ, PT ;  /* 0x000000ff0500720c */ /* 0x000fd00003f05270 */
[----:B0-----:R-:W0:-:S00]  /*a430*/  USETMAXREG.DEALLOC.CTAPOOL 0x28 ;  /* 0x00000028000079c8 */ /* 0x001e0000080e0500 */
[----:B------:R-:W-:Y:S05]  /*a440*/  @P0 EXIT ;  /* 0x000000000000094d */ /* 0x000fea0003800000 */
[----:B0-----:R-:W-:Y:S01]  /*a450*/  LOP3.LUT P0, RZ, R8, 0xff, RZ, 0xc0, !PT ;  /* 0x000000ff08ff7812 */ /* 0x001fe2000780c0ff */
[----:B------:R-:W-:Y:S02]  /*a460*/  IMAD.MOV.U32 R0, RZ, RZ, 0x1 ;  /* 0x00000001ff007424 */ /* 0x000fe400078e00ff */
[----:B------:R-:W-:-:S10]  /*a470*/  IMAD.MOV.U32 R7, RZ, RZ, RZ ;  /* 0x000000ffff077224 */ /* 0x000fd400078e00ff */
[----:B------:R-:W-:Y:S05]  /*a480*/  @!P0 BRA `(.L_x_217) ;  /* 0x0000000c003c8947 */ /* 0x000fea0003800000 */
[----:B------:R-:W0:Y:S01]  /*a490*/  S2R R9, SR_CgaCtaId ;  /* 0x0000000000097919 */ /* 0x000e220000008800 */
[----:B------:R-:W-:Y:S01]  /*a4a0*/  LOP3.LUT P0, RZ, R4, 0x1f, RZ, 0xc0, !PT ;  /* 0x0000001f04ff7812 */ /* 0x000fe2000780c0ff */
[----:B------:R-:W-:Y:S01]  /*a4b0*/  ULDC UR5, c[0x0][0x658] ;  /* 0x0001960000057ab9 */ /* 0x000fe20000000800 */
[----:B------:R-:W-:Y:S01]  /*a4c0*/  UMOV UR6, 0xffffffff ;  /* 0xffffffff00067882 */ /* 0x000fe20000000000 */
[----:B------:R-:W-:Y:S01]  /*a4d0*/  BSSY B0, `(.L_x_217) ;  /* 0x00000ca000007945 */ /* 0x000fe20003800000 */
[----:B------:R-:W-:Y:S01]  /*a4e0*/  USHF.L.U32 UR6, UR6, UR5, URZ ;  /* 0x0000000506067299 */ /* 0x000fe2000800063f */
[C---:B------:R-:W-:Y:S01]  /*a4f0*/  ISETP.NE.AND P2, PT, R3.reuse, RZ, PT ;  /* 0x000000ff0300720c */ /* 0x040fe20003f45270 */
[----:B------:R-:W-:Y:S01]  /*a500*/  IMAD.MOV.U32 R8, RZ, RZ, 0x1 ;  /* 0x00000001ff087424 */ /* 0x000fe200078e00ff */
[----:B------:R-:W-:Y:S01]  /*a510*/  ISETP.NE.OR P0, PT, R3, RZ, !P0 ;  /* 0x000000ff0300720c */ /* 0x000fe20004705670 */
[----:B------:R-:W-:Y:S01]  /*a520*/  IMAD.MOV.U32 R0, RZ, RZ, 0x1 ;  /* 0x00000001ff007424 */ /* 0x000fe200078e00ff */
[----:B------:R-:W-:Y:S01]  /*a530*/  LOP3.LUT R6, R16, 0x2, RZ, 0xfc, !PT ;  /* 0x0000000210067812 */ /* 0x000fe200078efcff */
[----:B------:R-:W-:Y:S01]  /*a540*/  IMAD.MOV.U32 R7, RZ, RZ, RZ ;  /* 0x000000ffff077224 */ /* 0x000fe200078e00ff */
[----:B------:R-:W-:Y:S01]  /*a550*/  ULDC UR4, c[0x0][0x600] ;  /* 0x0001800000047ab9 */ /* 0x000fe20000000800 */
[----:B------:R-:W-:Y:S01]  /*a560*/  UMOV UR7, 0x1 ;  /* 0x0000000100077882 */ /* 0x000fe20000000000 */
[----:B------:R-:W-:-:S02]  /*a570*/  UIADD3 UR19, UR38, 0x1, URZ ;  /* 0x0000000126137890 */ /* 0x000fc4000fffe03f */
[----:B------:R-:W-:Y:S02]  /*a580*/  UIADD3 UR15, UR4, -0x1, URZ ;  /* 0xffffffff040f7890 */ /* 0x000fe4000fffe03f */
[----:B------:R-:W-:Y:S02]  /*a590*/  USHF.L.U32 UR17, UR7, UR5, URZ ;  /* 0x0000000507117299 */ /* 0x000fe4000800063f */
[----:B------:R-:W-:Y:S01]  /*a5a0*/  ULOP3.LUT UR16, URZ, UR6, URZ, 0x33, !UPT ;  /* 0x000000063f107292 */ /* 0x000fe2000f8e333f */
[----:B------:R-:W-:Y:S01]  /*a5b0*/  ULDC.64 UR20, c[0x0][0x198] ;  /* 0x0000660000147ab9 */ /* 0x000fe20000000a00 */
[----:B0-----:R-:W-:-:S10]  /*a5c0*/  LOP3.LUT R9, R9, 0x1, RZ, 0xc0, !PT ;  /* 0x0000000109097812 */ /* 0x001fd400078ec0ff */
.L_x_229:
[----:B------:R-:W-:-:S03]  /*a5d0*/  UMOV UR4, 0xffffffff ;  /* 0xffffffff00047882 */ /* 0x000fc60000000000 */
[----:B------:R-:W-:Y:S05]  /*a5e0*/  BRA.DIV UR4, `(.L_x_218) ;  /* 0x0000001204647947 */ /* 0x000fea000b800000 */
[----:B------:R-:W-:-:S13]  /*a5f0*/  ELECT P6, URZ, PT ;  /* 0x00000000003f782f */ /* 0x000fda00038c0000 */
.L_x_245:
[----:B------:R-:W0:Y:S01]  /*a600*/  LDC R3, c[0x0][0x28c] ;  /* 0x0000a300ff037b82 */ /* 0x000e220000000800 */
[----:B------:R-:W-:Y:S01]  /*a610*/  BSSY B1, `(.L_x_219) ;  /* 0x000003b000017945 */ /* 0x000fe20003800000 */
[----:B0-----:R-:W-:-:S13]  /*a620*/  ISETP.LT.OR P6, PT, R3, 0x1, !P6 ;  /* 0x000000010300780c */ /* 0x001fda00077c1670 */
[----:B------:R-:W-:Y:S05]  /*a630*/  @P6 BRA `(.L_x_220) ;  /* 0x0000000000e06947 */ /* 0x000fea0003800000 */
[----:B------:R-:W-:Y:S02]  /*a640*/  IMAD R22, R22, 0x2, R9 ;  /* 0x0000000216167824 */ /* 0x000fe400078e0209 */
[----:B------:R-:W-:Y:S02]  /*a650*/  IMAD.SHL.U32 R19, R19, 0x40, RZ ;  /* 0x0000004013137824 */ /* 0x000fe400078e00ff */
[----:B------:R-:W-:Y:S02]  /*a660*/  IMAD.MOV.U32 R13, RZ, RZ, RZ ;  /* 0x000000ffff0d7224 */ /* 0x000fe400078e00ff */
[----:B------:R-:W-:Y:S02]  /*a670*/  IMAD.U32 R14, RZ, RZ, UR19 ;  /* 0x00000013ff0e7e24 */ /* 0x000fe4000f8e00ff */
[----:B------:R-:W-:Y:S02]  /*a680*/  IMAD.MOV.U32 R3, RZ, RZ, R0 ;  /* 0x000000ffff037224 */ /* 0x000fe400078e0000 */
[----:B------:R-:W-:-:S02]  /*a690*/  IMAD.MOV.U32 R4, RZ, RZ, R7 ;  /* 0x000000ffff047224 */ /* 0x000fc400078e0007 */
[----:B------:R-:W-:-:S07]  /*a6a0*/  IMAD R22, R22, 0x58, RZ ;  /* 0x0000005816167824 */ /* 0x000fce00078e02ff */
.L_x_224:
[----:B------:R-:W0:Y:S01]  /*a6b0*/  S2R R10, SR_CgaCtaId ;  /* 0x00000000000a7919 */ /* 0x000e220000008800 */
[----:B------:R-:W-:-:S04]  /*a6c0*/  MOV R5, 0x400 ;  /* 0x0000040000057802 */ /* 0x000fc80000000f00 */
[----:B0-----:R-:W-:Y:S02]  /*a6d0*/  LEA R11, R10, R5, 0x18 ;  /* 0x000000050a0b7211 */ /* 0x001fe400078ec0ff */
[----:B------:R-:W-:Y:S01]  /*a6e0*/  SHF.L.U32 R5, R3, 0x1f, RZ ;  /* 0x0000001f03057819 */ /* 0x000fe200000006ff */
[----:B------:R-:W0:Y:S02]  /*a6f0*/  @!P2 LDC R10, c[0x0][0x500] ;  /* 0x00014000ff0aab82 */ /* 0x000e240000000800 */
[----:B------:R-:W-:-:S04]  /*a700*/  IMAD R12, R4, 0x8, R11 ;  /* 0x00000008040c7824 */ /* 0x000fc800078e020b */
[----:B------:R-:W1:Y:S02]  /*a710*/  SYNCS.PHASECHK.TRANS64.TRYWAIT P1, [R12+URZ+0x38], R5 ;  /* 0x000038050c0075a7 */ /* 0x000e64000802017f */
[----:B-1----:R-:W-:Y:S05]  /*a720*/  @!P1 BRA `(.L_x_221) ;  /* 0x0000001000349947 */ /* 0x002fea0003800000 */
.L_x_246:
[----:B-1----:R-:W-:Y:S01]  /*a730*/  PRMT R5, R6, 0x9910, RZ ;  /* 0x0000991006057816 */ /* 0x002fe200000000ff */
[----:B0-----:R0:W-:Y:S03]  /*a740*/  @!P2 SYNCS.ARRIVE.TRANS64 RZ, [R12+URZ], R10 ;  /* 0x0000000a0cffa9a7 */ /* 0x0011e6000800003f */
[----:B------:R-:W-:-:S13]  /*a750*/  ISETP.NE.AND P1, PT, R5, 0x2, PT ;  /* 0x000000020500780c */ /* 0x000fda0003f25270 */
[----:B0-----:R-:W-:Y:S05]  /*a760*/  @P1 BRA `(.L_x_222) ;  /* 0x0000000000041947 */ /* 0x001fea0003800000 */
[----:B------:R-:W-:Y:S01]  /*a770*/  BPT.TRAP 0x1 ;  /* 0x000000040000795c */ /* 0x000fe20000300000 */
.L_x_222:
[----:B------:R-:W-:Y:S05]  /*a780*/  @P0 BRA `(.L_x_223) ;  /* 0x0000000000040947 */ /* 0x000fea0003800000 */
[----:B------:R-:W-:Y:S01]  /*a790*/  BPT.TRAP 0x1 ;  /* 0x000000040000795c */ /* 0x000fe20000300000 */
.L_x_223:
[----:B------:R-:W-:Y:S01]  /*a7a0*/  IMAD R5, R4, 0x2, R9 ;  /* 0x0000000204057824 */ /* 0x000fe200078e0209 */
[----:B------:R-:W-:Y:S01]  /*a7b0*/  R2UR UR9, R12 ;  /* 0x000000000c0972ca */ /* 0x000fe200000e0000 */
[--C-:B------:R-:W-:Y:S01]  /*a7c0*/  IMAD R10, R4, 0x2000, R11.reuse ;  /* 0x00002000040a7824 */ /* 0x100fe200078e020b */
[----:B------:R-:W-:Y:S01]  /*a7d0*/  UIADD3 UR4, UP0, UR20, 0xf0, URZ ;  /* 0x000000f014047890 */ /* 0x000fe2000ff1e03f */
[----:B------:R-:W-:Y:S01]  /*a7e0*/  IMAD R5, R5, 0x1600, RZ ;  /* 0x0000160005057824 */ /* 0x000fe200078e02ff */
[----:B------:R-:W-:Y:S01]  /*a7f0*/  R2UR UR11, R19 ;  /* 0x00000000130b72ca */ /* 0x000fe200000e0000 */
[----:B------:R-:W-:Y:S01]  /*a800*/  VIADD R14, R14, 0xffffffff ;  /* 0xffffffff0e0e7836 */ /* 0x000fe20000000000 */
[----:B------:R-:W-:Y:S01]  /*a810*/  R2UR UR5, R10 ;  /* 0x000000000a0572ca */ /* 0x000fe200000e0000 */
[----:B------:R-:W-:Y:S01]  /*a820*/  IMAD R5, R5, 0x2, R11 ;  /* 0x0000000205057824 */ /* 0x000fe200078e020b */
[----:B------:R-:W-:Y:S01]  /*a830*/  R2UR UR10, R13 ;  /* 0x000000000d0a72ca */ /* 0x000fe200000e0000 */
[----:B------:R-:W-:Y:S01]  /*a840*/  UIADD3 UR22, UP1, UR20, 0x1f0, URZ ;  /* 0x000001f014167890 */ /* 0x000fe2000ff3e03f */
[----:B------:R-:W-:Y:S01]  /*a850*/  R2UR UR12, R2 ;  /* 0x00000000020c72ca */ /* 0x000fe200000e0000 */
[----:B------:R-:W-:Y:S01]  /*a860*/  VIADD R4, R4, 0x1 ;  /* 0x0000000104047836 */ /* 0x000fe20000000000 */
[----:B------:R-:W-:Y:S01]  /*a870*/  R2UR UR8, R5 ;  /* 0x00000000050872ca */ /* 0x000fe200000e0000 */
[----:B------:R-:W-:Y:S01]  /*a880*/  UIADD3.X UR23, URZ, UR21, URZ, UP1, !UPT ;  /* 0x000000153f177290 */ /* 0x000fe20008ffe43f */
[----:B------:R-:W-:Y:S01]  /*a890*/  R2UR UR18, R22 ;  /* 0x00000000161272ca */ /* 0x000fe200000e0000 */
[----:B------:R-:W-:Y:S01]  /*a8a0*/  UMOV UR6, 0x0 ;  /* 0x0000000000067882 */ /* 0x000fe20000000000 */
[----:B------:R-:W-:Y:S01]  /*a8b0*/  ISETP.GT.AND P3, PT, R14, 0x1, PT ;  /* 0x000000010e00780c */ /* 0x000fe20003f64270 */
[----:B------:R-:W-:Y:S01]  /*a8c0*/  UMOV UR7, 0x10000000 ;  /* 0x1000000000077882 */ /* 0x000fe20000000000 */
[C---:B------:R-:W-:Y:S01]  /*a8d0*/  ISETP.NE.AND P1, PT, R4.reuse, 0x7, PT ;  /* 0x000000070400780c */ /* 0x040fe20003f25270 */
[----:B------:R-:W-:Y:S01]  /*a8e0*/  UIADD3 UR13, UR5, 0x180, URZ ;  /* 0x00000180050d7890 */ /* 0x000fe2000fffe03f */
[----:B------:R-:W-:Y:S01]  /*a8f0*/  VIADD R13, R13, 0x40 ;  /* 0x000000400d0d7836 */ /* 0x000fe20000000000 */
[----:B------:R-:W-:Y:S01]  /*a900*/  UIADD3.X UR5, URZ, UR21, URZ, UP0, !UPT ;  /* 0x000000153f057290 */ /* 0x000fe200087fe43f */
[----:B------:R-:W-:Y:S01]  /*a910*/  SEL R10, RZ, 0x1, P1 ;  /* 0x00000001ff0a7807 */ /* 0x000fe20000800000 */
[----:B------:R-:W-:Y:S01]  /*a920*/  UMOV UR24, 0x30000 ;  /* 0x0003000000187882 */ /* 0x000fe20000000000 */
[----:B------:R-:W-:Y:S01]  /*a930*/  SEL R4, R4, RZ, P1 ;  /* 0x000000ff04047207 */ /* 0x000fe20000800000 */
[----:B------:R-:W-:Y:S01]  /*a940*/  UIADD3 UR14, UR8, 0xe180, URZ ;  /* 0x0000e180080e7890 */ /* 0x000fe2000fffe03f */
[----:B------:R-:W-:-:S02]  /*a950*/  LOP3.LUT R3, R3, R10, RZ, 0x3c, !PT ;  /* 0x0000000a03037212 */ /* 0x000fc400078e3cff */
[----:B------:R-:W-:Y:S02]  /*a960*/  UMOV UR8, UR13 ;  /* 0x0000000d00087c82 */ /* 0x000fe40008000000 */
[----:B------:R0:W-:Y:S02]  /*a970*/  UTMALDG.3D [UR8], [UR4], desc[UR6] ;  /* 0x00000608040075b4 */ /* 0x0001e40008011000 */
[----:B0-----:R-:W-:Y:S01]  /*a980*/  UMOV UR8, UR14 ;  /* 0x0000000e00087c82 */ /* 0x001fe20008000000 */
[----:B------:R-:W-:Y:S02]  /*a990*/  UMOV UR11, UR18 ;  /* 0x00000012000b7c82 */ /* 0x000fe40008000000 */
[----:B------:R0:W-:Y:S02]  /*a9a0*/  UTMALDG.3D.MULTICAST [UR8], [UR22], UR24, desc[UR6] ;  /* 0x00000608160073b4 */ /* 0x0001e40008011818 */
[----:B0-----:R-:W-:Y:S05]  /*a9b0*/  @P3 BRA `(.L_x_224) ;  /* 0xfffffffc003c3947 */ /* 0x001fea000383ffff */
.L_x_220:
[----:B------:R-:W-:Y:S05]  /*a9c0*/  BSYNC B1 ;  /* 0x0000000000017941 */ /* 0x000fea0003800000 */
.L_x_219:
[----:B------:R-:W2:Y:S01]  /*a9d0*/  LDL.64 R10, [R1] ;  /* 0x00000000010a7983 */ /* 0x000ea20000100a00 */
[----:B------:R-:W-:Y:S01]  /*a9e0*/  LOP3.LUT P4, RZ, R8, 0xff, RZ, 0xc0, !PT ;  /* 0x000000ff08ff7812 */ /* 0x000fe2000788c0ff */
[----:B------:R-:W-:Y:S01]  /*a9f0*/  VIADD R4, R7, UR38 ;  /* 0x0000002607047c36 */ /* 0x000fe20008000000 */
[----:B------:R-:W-:Y:S01]  /*aa00*/  ULDC.64 UR4, c[0x0][0x650] ;  /* 0x0001940000047ab9 */ /* 0x000fe20000000a00 */
[----:B------:R-:W-:Y:S01]  /*aa10*/  IMAD.U32 R7, RZ, RZ, UR38 ;  /* 0x00000026ff077e24 */ /* 0x000fe2000f8e00ff */
[----:B------:R-:W-:Y:S01]  /*aa20*/  UISETP.GE.U32.AND UP0, UPT, UR38, 0x7, UPT ;  /* 0x000000072600788c */ /* 0x000fe2000bf06070 */
[C---:B------:R-:W-:Y:S01]  /*aa30*/  IMAD.WIDE.U32 R2, R4.reuse, 0x24924925, RZ ;  /* 0x2492492504027825 */ /* 0x040fe200078e00ff */
[C---:B------:R-:W-:Y:S01]  /*aa40*/  ISETP.GT.U32.AND P1, PT, R4.reuse, 0x6, PT ;  /* 0x000000060400780c */ /* 0x040fe20003f24070 */
[----:B------:R-:W-:Y:S02]  /*aa50*/  BSSY B1, `(.L_x_225) ;  /* 0x000006f000017945 */ /* 0x000fe40003800000 */
[----:B------:R-:W-:Y:S01]  /*aa60*/  IMAD.IADD R2, R4, 0x1, -R3 ;  /* 0x0000000104027824 */ /* 0x000fe200078e0a03 */
[----:B------:R-:W-:Y:S01]  /*aa70*/  ISETP.LT.U32.AND P1, PT, R7, 0x7, P1 ;  /* 0x000000070700780c */ /* 0x000fe20000f21070 */
[----:B------:R-:W-:Y:S01]  /*aa80*/  IMAD.MOV.U32 R19, RZ, RZ, -0x1 ;  /* 0xffffffffff137424 */ /* 0x000fe200078e00ff */
[----:B------:R-:W-:Y:S01]  /*aa90*/  PLOP3.LUT P3, PT, PT, PT, UP0, 0x80, 0x0 ;  /* 0x000000000000781c */ /* 0x000fe20003f6f008 */
[----:B------:R-:W0:Y:S01]  /*aaa0*/  @P4 S2R R8, SR_CgaCtaId ;  /* 0x0000000000084919 */ /* 0x000e220000008800 */
[----:B------:R-:W-:Y:S01]  /*aab0*/  @P4 MOV R5, 0x400 ;  /* 0x0000040000054802 */ /* 0x000fe20000000f00 */
[----:B------:R-:W-:Y:S01]  /*aac0*/  IMAD.MOV.U32 R22, RZ, RZ, -0x1 ;  /* 0xffffffffff167424 */ /* 0x000fe200078e00ff */
[----:B------:R-:W-:-:S02]  /*aad0*/  LEA.HI R2, R2, R3, RZ, 0x1f ;  /* 0x0000000302027211 */ /* 0x000fc400078ff8ff */
[----:B------:R-:W-:Y:S02]  /*aae0*/  PRMT R3, RZ, 0x7610, R3 ;  /* 0x00007610ff037816 */ /* 0x000fe40000000003 */
[----:B------:R-:W-:Y:S01]  /*aaf0*/  SHF.R.U32.HI R7, RZ, 0x2, R2 ;  /* 0x00000002ff077819 */ /* 0x000fe20000011602 */
[----:B------:R-:W-:Y:S01]  /*ab00*/  IMAD.MOV.U32 R2, RZ, RZ, -0x1 ;  /* 0xffffffffff027424 */ /* 0x000fe200078e00ff */
[----:B0-----:R-:W-:Y:S02]  /*ab10*/  @P4 LEA R8, R8, R5, 0x18 ;  /* 0x0000000508084211 */ /* 0x001fe400078ec0ff */
[----:B------:R-:W-:Y:S02]  /*ab20*/  SEL R5, RZ, 0x1, !P1 ;  /* 0x00000001ff057807 */ /* 0x000fe40004800000 */
[----:B------:R0:W-:Y:S02]  /*ab30*/  @P4 SYNCS.ARRIVE.TRANS64.A1T0 RZ, [R8+URZ+0xa8], RZ ;  /* 0x0000a8ff08ff49a7 */ /* 0x0001e4000810003f */
[----:B------:R-:W-:-:S04]  /*ab40*/  LOP3.LUT R0, R0, R5, RZ, 0x3c, !PT ;  /* 0x0000000500007212 */ /* 0x000fc800078e3cff */
[----:B------:R-:W-:Y:S01]  /*ab50*/  @P3 LOP3.LUT R0, R0, 0x1, R7, 0x78, !PT ;  /* 0x0000000100003812 */ /* 0x000fe200078e7807 */
[----:B------:R-:W-:Y:S01]  /*ab60*/  IMAD R7, R7, -0x7, R4 ;  /* 0xfffffff907077824 */ /* 0x000fe200078e0204 */
[----:B0-----:R-:W-:Y:S02]  /*ab70*/  PRMT R8, RZ, 0x7610, R8 ;  /* 0x00007610ff087816 */ /* 0x001fe40000000008 */
[----:B--2---:R-:W-:-:S05]  /*ab80*/  IADD3 R18, P1, R18, R10, RZ ;  /* 0x0000000a12127210 */ /* 0x004fca0007f3e0ff */
[----:B------:R-:W-:Y:S01]  /*ab90*/  IMAD.X R17, R17, 0x1, R23, P1 ;  /* 0x0000000111117824 */ /* 0x000fe200008e0617 */
[----:B------:R-:W-:-:S04]  /*aba0*/  ISETP.GE.U32.AND P1, PT, R18, UR4, PT ;  /* 0x0000000412007c0c */ /* 0x000fc8000bf26070 */
[----:B------:R-:W-:-:S13]  /*abb0*/  ISETP.GE.U32.AND.EX P1, PT, R17, UR5, PT, P1 ;  /* 0x0000000511007c0c */ /* 0x000fda000bf26110 */
[----:B------:R-:W-:Y:S05]  /*abc0*/  @P1 BRA `(.L_x_226) ;  /* 0x00000004005c1947 */ /* 0x000fea0003800000 */
[----:B------:R-:W0:Y:S01]  /*abd0*/  S2R R12, SR_CTAID.X ;  /* 0x00000000000c7919 */ /* 0x000e220000002500 */
[----:B------:R-:W-:Y:S01]  /*abe0*/  ULDC.64 UR4, c[0x0][0x628] ;  /* 0x00018a0000047ab9 */ /* 0x000fe20000000a00 */
[----:B------:R-:W1:Y:S01]  /*abf0*/  LDC R13, c[0x0][0x144] ;  /* 0x00005100ff0d7b82 */ /* 0x000e620000000800 */
[----:B------:R-:W-:Y:S01]  /*ac00*/  ISETP.NE.U32.AND P1, PT, RZ, UR4, PT ;  /* 0x00000004ff007c0c */ /* 0x000fe2000bf25070 */
[----:B------:R-:W2:Y:S01]  /*ac10*/  S2R R10, SR_CTAID.Y ;  /* 0x00000000000a7919 */ /* 0x000ea20000002600 */
[----:B------:R-:W-:Y:S01]  /*ac20*/  ULDC UR7, c[0x0][0x630] ;  /* 0x00018c0000077ab9 */ /* 0x000fe20000000800 */
[----:B------:R-:W-:Y:S01]  /*ac30*/  ULDC UR8, c[0x0][0x150] ;  /* 0x0000540000087ab9 */ /* 0x000fe20000000800 */
[----:B------:R-:W-:Y:S01]  /*ac40*/  ISETP.NE.AND.EX P1, PT, RZ, UR5, PT, P1 ;  /* 0x00000005ff007c0c */ /* 0x000fe2000bf25310 */
[----:B------:R-:W-:Y:S02]  /*ac50*/  IMAD.MOV.U32 R2, RZ, RZ, R18 ;  /* 0x000000ffff027224 */ /* 0x000fe400078e0012 */
[----:B------:R-:W-:Y:S01]  /*ac60*/  IMAD.MOV.U32 R3, RZ, RZ, R17 ;  /* 0x000000ffff037224 */ /* 0x000fe200078e0011 */
[----:B0-----:R-:W-:-:S09]  /*ac70*/  I2FP.F32.U32 R14, R12 ;  /* 0x0000000c000e7245 */ /* 0x001fd20000201000 */
[----:B------:R-:W-:Y:S05]  /*ac80*/  @!P1 BRA `(.L_x_227) ;  /* 0x0000000000289947 */ /* 0x000fea0003800000 */
[----:B------:R-:W-:Y:S02]  /*ac90*/  ULDC UR6, c[0x0][0x634] ;  /* 0x00018d0000067ab9 */ /* 0x000fe40000000800 */
[----:B------:R-:W-:-:S05]  /*aca0*/  IADD3 R3, P1, R18, UR6, RZ ;  /* 0x0000000612037c10 */ /* 0x000fca000ff3e0ff */
[----:B------:R-:W-:-:S04]  /*acb0*/  IMAD.X R11, RZ, RZ, R17, P1 ;  /* 0x000000ffff0b7224 */ /* 0x000fc800008e0611 */
[----:B------:R-:W-:-:S04]  /*acc0*/  IMAD.WIDE.U32 R4, R11, UR4, RZ ;  /* 0x000000040b047c25 */ /* 0x000fc8000f8e00ff */
[----:B------:R-:W-:-:S04]  /*acd0*/  IMAD.WIDE.U32 R4, P1, R3, UR5, R4 ;  /* 0x0000000503047c25 */ /* 0x000fc8000f820004 */
[----:B------:R-:W-:-:S04]  /*ace0*/  IMAD.WIDE.U32 R2, R3, UR4, RZ ;  /* 0x0000000403027c25 */ /* 0x000fc8000f8e00ff */
[----:B------:R-:W-:Y:S01]  /*acf0*/  IMAD.MOV.U32 R2, RZ, RZ, R5 ;  /* 0x000000ffff027224 */ /* 0x000fe200078e0005 */
[----:B------:R-:W-:Y:S01]  /*ad00*/  IADD3 RZ, P3, R3, R4, RZ ;  /* 0x0000000403ff7210 */ /* 0x000fe20007f7e0ff */
[----:B------:R-:W-:-:S04]  /*ad10*/  IMAD.X R3, RZ, RZ, RZ, P1 ;  /* 0x000000ffff037224 */ /* 0x000fc800008e06ff */
[----:B------:R-:W-:-:S08]  /*ad20*/  IMAD.WIDE.U32.X R2, R11, UR5, R2, P3 ;  /* 0x000000050b027c25 */ /* 0x000fd000098e0402 */
.L_x_227:
[----:B------:R-:W-:Y:S01]  /*ad30*/  FMUL R14, R14, UR8 ;  /* 0x000000080e0e7c20 */ /* 0x000fe20008400000 */
[--C-:B------:R-:W-:Y:S01]  /*ad40*/  SHF.R.U64 R11, R2, UR7, R3.reuse ;  /* 0x00000007020b7c19 */ /* 0x100fe20008001203 */
[----:B------:R-:W-:Y:S01]  /*ad50*/  ULDC.64 UR4, c[0x0][0x620] ;  /* 0x0001880000047ab9 */ /* 0x000fe20000000a00 */
[----:B------:R-:W-:Y:S01]  /*ad60*/  SHF.R.U32.HI R2, RZ, UR7, R3 ;  /* 0x00000007ff027c19 */ /* 0x000fe20008011603 */
[----:B------:R-:W-:Y:S01]  /*ad70*/  IMAD.MOV.U32 R3, RZ, RZ, R17 ;  /* 0x000000ffff037224 */ /* 0x000fe200078e0011 */
[----:B------:R-:W-:Y:S01]  /*ad80*/  IADD3 R15, P1, RZ, -R11, RZ ;  /* 0x8000000bff0f7210 */ /* 0x000fe20007f3e0ff */
[----:B------:R-:W0:Y:S01]  /*ad90*/  F2I.U32.TRUNC.NTZ R14, R14 ;  /* 0x0000000e000e7305 */ /* 0x000e22000020f000 */
[----:B------:R-:W-:-:S03]  /*ada0*/  ULDC.64 UR6, c[0x0][0x640] ;  /* 0x0001900000067ab9 */ /* 0x000fc60000000a00 */
[----:B------:R-:W-:Y:S01]  /*adb0*/  IMAD.X R2, RZ, RZ, ~R2, P1 ;  /* 0x000000ffff027224 */ /* 0x000fe200008e0e02 */
[----:B------:R-:W-:-:S03]  /*adc0*/  ISETP.NE.U32.AND P1, PT, RZ, UR6, PT ;  /* 0x00000006ff007c0c */ /* 0x000fc6000bf25070 */
[----:B------:R-:W-:Y:S01]  /*add0*/  IMAD R2, R2, UR4, RZ ;  /* 0x0000000402027c24 */ /* 0x000fe2000f8e02ff */
[----:B------:R-:W-:-:S03]  /*ade0*/  ISETP.NE.AND.EX P1, PT, RZ, UR7, PT, P1 ;  /* 0x00000007ff007c0c */ /* 0x000fc6000bf25310 */
[C---:B------:R-:W-:Y:S01]  /*adf0*/  IMAD R5, R15.reuse, UR5, R2 ;  /* 0x000000050f057c24 */ /* 0x040fe2000f8e0202 */
[----:B------:R-:W-:Y:S01]  /*ae00*/  ULDC UR5, c[0x0][0x154] ;  /* 0x0000550000057ab9 */ /* 0x000fe20000000800 */
[----:B------:R-:W-:Y:S02]  /*ae10*/  IMAD.MOV.U32 R2, RZ, RZ, R18 ;  /* 0x000000ffff027224 */ /* 0x000fe400078e0012 */
[----:B0-----:R-:W-:Y:S02]  /*ae20*/  IMAD.MOV R4, RZ, RZ, -R14 ;  /* 0x000000ffff047224 */ /* 0x001fe400078e0a0e */
[----:B------:R-:W-:Y:S01]  /*ae30*/  IMAD.WIDE.U32 R2, R15, UR4, R2 ;  /* 0x000000040f027c25 */ /* 0x000fe2000f8e0002 */
[----:B------:R-:W-:-:S03]  /*ae40*/  ULDC UR4, c[0x0][0x618] ;  /* 0x0001860000047ab9 */ /* 0x000fc60000000800 */
[----:B-1----:R-:W-:Y:S01]  /*ae50*/  IMAD R12, R13, R4, R12 ;  /* 0x000000040d0c7224 */ /* 0x002fe200078e020c */
[----:B--2---:R-:W-:Y:S01]  /*ae60*/  I2FP.F32.U32 R4, R10 ;  /* 0x0000000a00047245 */ /* 0x004fe20000201000 */
[----:B------:R-:W0:Y:S01]  /*ae70*/  LDC R13, c[0x0][0x148] ;  /* 0x00005200ff0d7b82 */ /* 0x000e220000000800 */
[----:B------:R-:W-:-:S03]  /*ae80*/  IMAD.IADD R3, R3, 0x1, R5 ;  /* 0x0000000103037824 */ /* 0x000fc600078e0205 */
[----:B------:R-:W-:Y:S02]  /*ae90*/  FMUL R4, R4, UR5 ;  /* 0x0000000504047c20 */ /* 0x000fe40008400000 */
[--C-:B------:R-:W-:Y:S02]  /*aea0*/  SHF.R.U64 R14, R2, UR4, R3.reuse ;  /* 0x00000004020e7c19 */ /* 0x100fe40008001203 */
[----:B------:R-:W-:Y:S01]  /*aeb0*/  SHF.R.U32.HI R3, RZ, UR4, R3 ;  /* 0x00000004ff037c19 */ /* 0x000fe20008011603 */
[----:B------:R1:W2:Y:S01]  /*aec0*/  F2I.U32.TRUNC.NTZ R20, R4 ;  /* 0x0000000400147305 */ /* 0x0002a2000020f000 */
[----:B------:R-:W-:Y:S02]  /*aed0*/  ULDC UR4, c[0x0][0x608] ;  /* 0x0001820000047ab9 */ /* 0x000fe40000000800 */
[--C-:B------:R-:W-:Y:S02]  /*aee0*/  SHF.R.U64 R19, R14, UR4, R3.reuse ;  /* 0x000000040e137c19 */ /* 0x100fe40008001203 */
[----:B------:R-:W-:Y:S01]  /*aef0*/  SHF.R.U32.HI R2, RZ, UR4, R3 ;  /* 0x00000004ff027c19 */ /* 0x000fe20008011603 */
[----:B------:R-:W-:-:S03]  /*af00*/  ULDC UR4, c[0x0][0x658] ;  /* 0x0001960000047ab9 */ /* 0x000fc60000000800 */
[--C-:B------:R-:W-:Y:S02]  /*af10*/  SHF.R.U64 R15, R19, UR4, R2.reuse ;  /* 0x00000004130f7c19 */ /* 0x100fe40008001202 */
[----:B------:R-:W-:-:S03]  /*af20*/  SHF.R.U32.HI R21, RZ, UR4, R2 ;  /* 0x00000004ff157c19 */ /* 0x000fc60008011602 */
[----:B------:R-:W-:Y:S02]  /*af30*/  IMAD.MOV.U32 R2, RZ, RZ, R15 ;  /* 0x000000ffff027224 */ /* 0x000fe400078e000f */
[----:B------:R-:W-:Y:S01]  /*af40*/  IMAD.MOV.U32 R3, RZ, RZ, R21 ;  /* 0x000000ffff037224 */ /* 0x000fe200078e0015 */
[----:B-12---:R-:W-:Y:S06]  /*af50*/  @!P1 BRA `(.L_x_228) ;  /* 0x0000000000289947 */ /* 0x006fec0003800000 */
        /* <DEDUP_REMOVED lines=10> */
.L_x_228:
[----:B------:R-:W1:Y:S01]  /*b000*/  LDC R4, c[0x0][0x65c] ;  /* 0x00019700ff047b82 */ /* 0x000e620000000800 */
[----:B------:R-:W-:Y:S01]  /*b010*/  ULDC UR4, c[0x0][0x648] ;  /* 0x0001920000047ab9 */ /* 0x000fe20000000800 */
[----:B------:R-:W-:Y:S01]  /*b020*/  LOP3.LUT R19, R19, UR16, RZ, 0xc0, !PT ;  /* 0x0000001013137c12 */ /* 0x000fe2000f8ec0ff */
[----:B------:R-:W-:Y:S01]  /*b030*/  IMAD.MOV R20, RZ, RZ, -R20 ;  /* 0x000000ffff147224 */ /* 0x000fe200078e0a14 */
[----:B------:R-:W-:Y:S01]  /*b040*/  SHF.R.U64 R2, R2, UR4, R3 ;  /* 0x0000000402027c19 */ /* 0x000fe20008001203 */
[----:B------:R-:W-:Y:S01]  /*b050*/  ULDC UR4, c[0x0][0x638] ;  /* 0x00018e0000047ab9 */ /* 0x000fe20000000800 */
[----:B------:R-:W-:Y:S01]  /*b060*/  LOP3.LUT R14, R14, UR15, RZ, 0xc0, !PT ;  /* 0x0000000f0e0e7c12 */ /* 0x000fe2000f8ec0ff */
[----:B------:R-:W-:Y:S01]  /*b070*/  ULDC UR5, c[0x0][0x610] ;  /* 0x0001840000057ab9 */ /* 0x000fe20000000800 */
[----:B------:R-:W-:Y:S02]  /*b080*/  IMAD.MOV.U32 R3, RZ, RZ, 0x1 ;  /* 0x00000001ff037424 */ /* 0x000fe400078e00ff */
[----:B------:R-:W-:Y:S01]  /*b090*/  IMAD R19, R2, UR17, R19 ;  /* 0x0000001102137c24 */ /* 0x000fe2000f8e0213 */
[----:B-1----:R-:W-:Y:S01]  /*b0a0*/  ISETP.NE.AND P1, PT, R4, 0x1, PT ;  /* 0x000000010400780c */ /* 0x002fe20003f25270 */
[----:B------:R-:W-:-:S02]  /*b0b0*/  IMAD.MOV R4, RZ, RZ, -R2 ;  /* 0x000000ffff047224 */ /* 0x000fc400078e0a02 */
[----:B------:R-:W-:Y:S02]  /*b0c0*/  IMAD.MOV.U32 R2, RZ, RZ, R11 ;  /* 0x000000ffff027224 */ /* 0x000fe400078e000b */
[----:B------:R-:W-:Y:S01]  /*b0d0*/  IMAD R15, R4, UR4, R15 ;  /* 0x00000004040f7c24 */ /* 0x000fe2000f8e020f */
[----:B------:R-:W-:-:S03]  /*b0e0*/  ULDC UR4, c[0x0][0x600] ;  /* 0x0001800000047ab9 */ /* 0x000fc60000000800 */
[----:B------:R-:W-:-:S04]  /*b0f0*/  IMAD R15, R15, UR4, R14 ;  /* 0x000000040f0f7c24 */ /* 0x000fc8000f8e020e */
[----:B0-----:R-:W-:-:S04]  /*b100*/  @P1 IMAD R12, R13, R20, R10 ;  /* 0x000000140d0c1224 */ /* 0x001fc800078e020a */
[----:B------:R-:W-:-:S05]  /*b110*/  IMAD R12, R19, UR5, R12 ;  /* 0x00000005130c7c24 */ /* 0x000fca000f8e020c */
[----:B------:R-:W-:Y:S02]  /*b120*/  SEL R22, R15, R12, !P1 ;  /* 0x0000000c0f167207 */ /* 0x000fe40004800000 */
[----:B------:R-:W-:-:S07]  /*b130*/  SEL R19, R12, R15, !P1 ;  /* 0x0000000f0c137207 */ /* 0x000fce0004800000 */
.L_x_226:
[----:B------:R-:W-:Y:S05]  /*b140*/  BSYNC B1 ;  /* 0x0000000000017941 */ /* 0x000fea0003800000 */
.L_x_225:
[----:B------:R-:W-:-:S13]  /*b150*/  LOP3.LUT P1, RZ, R3, 0xff, RZ, 0xc0, !PT ;  /* 0x000000ff03ff7812 */ /* 0x000fda000782c0ff */
[----:B------:R-:W-:Y:S05]  /*b160*/  @P1 BRA `(.L_x_229) ;  /* 0xfffffff400181947 */ /* 0x000fea000383ffff */
[----:B------:R-:W-:Y:S05]  /*b170*/  BSYNC B0 ;  /* 0x0000000000007941 */ /* 0x000fea0003800000 */
.L_x_217:
[----:B------:R-:W-:-:S03]  /*b180*/  UMOV UR4, 0xffffffff ;  /* 0xffffffff00047882 */ /* 0x000fc60000000000 */
[----:B------:R-:W-:Y:S05]  /*b190*/  BRA.DIV UR4, `(.L_x_230) ;  /* 0x0000000604ac7947 */ /* 0x000fea000b800000 */
[----:B------:R-:W-:-:S13]  /*b1a0*/  ELECT P6, URZ, PT ;  /* 0x00000000003f782f */ /* 0x000fda00038c0000 */
.L_x_249:
[----:B------:R-:W-:Y:S04]  /*b1b0*/  BSSY B0, `(.L_x_231) ;  /* 0x0000046000007945 */ /* 0x000fe80003800000 */
[----:B------:R-:W-:Y:S05]  /*b1c0*/  @!P6 BRA `(.L_x_232) ;  /* 0x000000040010e947 */ /* 0x000fea0003800000 */
[----:B------:R-:W-:-:S04]  /*b1d0*/  LOP3.LUT R16, R16, 0x2, RZ, 0xfc, !PT ;  /* 0x0000000210107812 */ /* 0x000fc800078efcff */
[----:B------:R-:W-:-:S13]  /*b1e0*/  ISETP.NE.AND P0, PT, R16, 0x3, PT ;  /* 0x000000031000780c */ /* 0x000fda0003f05270 */
[----:B------:R-:W-:Y:S05]  /*b1f0*/  @!P0 BRA `(.L_x_233) ;  /* 0x0000000000048947 */ /* 0x000fea0003800000 */
[----:B------:R-:W-:Y:S01]  /*b200*/  BPT.TRAP 0x1 ;  /* 0x000000040000795c */ /* 0x000fe20000300000 */
.L_x_233:
[----:B------:R-:W0:Y:S01]  /*b210*/  S2R R3, SR_CgaCtaId ;  /* 0x0000000000037919 */ /* 0x000e220000008800 */
[----:B------:R-:W-:Y:S02]  /*b220*/  MOV R2, 0x400 ;  /* 0x0000040000027802 */ /* 0x000fe40000000f00 */
[----:B------:R-:W-:Y:S02]  /*b230*/  SHF.L.U32 R4, R0, 0x1f, RZ ;  /* 0x0000001f00047819 */ /* 0x000fe400000006ff */
[----:B0-----:R-:W-:-:S05]  /*b240*/  LEA R2, R3, R2, 0x18 ;  /* 0x0000000203027211 */ /* 0x001fca00078ec0ff */
[----:B------:R-:W-:-:S04]  /*b250*/  VIADD R2, R2, 0x38 ;  /* 0x0000003802027836 */ /* 0x000fc80000000000 */
[C---:B------:R-:W-:Y:S02]  /*b260*/  IMAD R9, R7.reuse, 0x8, R2 ;  /* 0x0000000807097824 */ /* 0x040fe400078e0202 */
[----:B------:R-:W-:Y:S02]  /*b270*/  VIADD R7, R7, 0x1 ;  /* 0x0000000107077836 */ /* 0x000fe40000000000 */
[----:B------:R-:W0:Y:S03]  /*b280*/  SYNCS.PHASECHK.TRANS64.TRYWAIT P0, [R9+URZ], R4 ;  /* 0x00000004090075a7 */ /* 0x000e26000800017f */
[----:B------:R-:W-:-:S04]  /*b290*/  ISETP.NE.AND P1, PT, R7, 0x7, PT ;  /* 0x000000070700780c */ /* 0x000fc80003f25270 */
[----:B------:R-:W-:Y:S02]  /*b2a0*/  SEL R3, RZ, 0x1, P1 ;  /* 0x00000001ff037807 */ /* 0x000fe40000800000 */
[----:B------:R-:W-:Y:S02]  /*b2b0*/  SEL R7, R7, RZ, P1 ;  /* 0x000000ff07077207 */ /* 0x000fe40000800000 */
[----:B------:R-:W-:-:S03]  /*b2c0*/  LOP3.LUT R6, R0, R3, RZ, 0x3c, !PT ;  /* 0x0000000300067212 */ /* 0x000fc600078e3cff */
[----:B------:R-:W-:Y:S01]  /*b2d0*/  IMAD R8, R7, 0x8, R2 ;  /* 0x0000000807087824 */ /* 0x000fe200078e0202 */
[----:B------:R-:W-:Y:S01]  /*b2e0*/  SHF.L.U32 R5, R6, 0x1f, RZ ;  /* 0x0000001f06057819 */ /* 0x000fe200000006ff */
[----:B0-----:R-:W-:Y:S06]  /*b2f0*/  @!P0 BRA `(.L_x_234) ;  /* 0x0000000400748947 */ /* 0x001fec0003800000 */
.L_x_250:
[----:B------:R-:W1:Y:S01]  /*b300*/  SYNCS.PHASECHK.TRANS64.TRYWAIT P0, [R8+URZ], R5 ;  /* 0x00000005080075a7 */ /* 0x000e62000800017f */
[----:B------:R-:W-:-:S05]  /*b310*/  VIADD R0, R7, 0x1 ;  /* 0x0000000107007836 */ /* 0x000fca0000000000 */
[----:B------:R-:W-:-:S04]  /*b320*/  ISETP.NE.AND P1, PT, R0, 0x7, PT ;  /* 0x000000070000780c */ /* 0x000fc80003f25270 */
[----:B------:R-:W-:Y:S02]  /*b330*/  SEL R3, RZ, 0x1, P1 ;  /* 0x00000001ff037807 */ /* 0x000fe40000800000 */
[----:B------:R-:W-:Y:S02]  /*b340*/  SEL R7, R0, RZ, P1 ;  /* 0x000000ff00077207 */ /* 0x000fe40000800000 */
[----:B------:R-:W-:-:S03]  /*b350*/  LOP3.LUT R6, R6, R3, RZ, 0x3c, !PT ;  /* 0x0000000306067212 */ /* 0x000fc600078e3cff */
[----:B0-----:R-:W-:Y:S01]  /*b360*/  IMAD R9, R7, 0x8, R2 ;  /* 0x0000000807097824 */ /* 0x001fe200078e0202 */
[----:B------:R-:W-:Y:S01]  /*b370*/  SHF.L.U32 R4, R6, 0x1f, RZ ;  /* 0x0000001f06047819 */ /* 0x000fe200000006ff */
[----:B-1----:R-:W-:Y:S06]  /*b380*/  @!P0 BRA `(.L_x_235) ;  /* 0x0000000400648947 */ /* 0x002fec0003800000 */
.L_x_251:
        /* <DEDUP_REMOVED lines=9> */
.L_x_252:
        /* <DEDUP_REMOVED lines=9> */
.L_x_253:
[----:B------:R-:W1:Y:S01]  /*b4b0*/  SYNCS.PHASECHK.TRANS64.TRYWAIT P0, [R9+URZ], R4 ;  /* 0x00000004090075a7 */ /* 0x000e62000800017f */
[----:B------:R-:W-:-:S05]  /*b4c0*/  VIADD R0, R7, 0x1 ;  /* 0x0000000107007836 */ /* 0x000fca0000000000 */
[----:B------:R-:W-:-:S04]  /*b4d0*/  ISETP.NE.AND P1, PT, R0, 0x7, PT ;  /* 0x000000070000780c */ /* 0x000fc80003f25270 */
[----:B------:R-:W-:Y:S02]  /*b4e0*/  SEL R3, RZ, 0x1, P1 ;  /* 0x00000001ff037807 */ /* 0x000fe40000800000 */
[----:B------:R-:W-:Y:S02]  /*b4f0*/  SEL R7, R0, RZ, P1 ;  /* 0x000000ff00077207 */ /* 0x000fe40000800000 */
[----:B------:R-:W-:-:S03]  /*b500*/  LOP3.LUT R11, R6, R3, RZ, 0x3c, !PT ;  /* 0x00000003060b7212 */ /* 0x000fc600078e3cff */
[----:B------:R-:W-:Y:S01]  /*b510*/  IMAD R6, R7, 0x8, R2 ;  /* 0x0000000807067824 */ /* 0x000fe200078e0202 */
[----:B0-----:R-:W-:Y:S01]  /*b520*/  SHF.L.U32 R5, R11, 0x1f, RZ ;  /* 0x0000001f0b057819 */ /* 0x001fe200000006ff */
[----:B-1----:R-:W-:Y:S06]  /*b530*/  @!P0 BRA `(.L_x_238) ;  /* 0x0000000400348947 */ /* 0x002fec0003800000 */
.L_x_254:
[----:B------:R-:W1:Y:S01]  /*b540*/  SYNCS.PHASECHK.TRANS64.TRYWAIT P0, [R6+URZ], R5 ;  /* 0x00000005060075a7 */ /* 0x000e62000800017f */
[----:B------:R-:W-:-:S05]  /*b550*/  VIADD R0, R7, 0x1 ;  /* 0x0000000107007836 */ /* 0x000fca0000000000 */
[----:B------:R-:W-:-:S04]  /*b560*/  ISETP.NE.AND P1, PT, R0, 0x7, PT ;  /* 0x000000070000780c */ /* 0x000fc80003f25270 */
[----:B0-----:R-:W-:Y:S02]  /*b570*/  SEL R4, RZ, 0x1, P1 ;  /* 0x00000001ff047807 */ /* 0x001fe40000800000 */
[----:B------:R-:W-:Y:S02]  /*b580*/  SEL R3, R0, RZ, P1 ;  /* 0x000000ff00037207 */ /* 0x000fe40000800000 */
[----:B------:R-:W-:Y:S01]  /*b590*/  LOP3.LUT R0, R11, R4, RZ, 0x3c, !PT ;  /* 0x000000040b007212 */ /* 0x000fe200078e3cff */
[----:B-1----:R-:W-:Y:S06]  /*b5a0*/  @!P0 BRA `(.L_x_239) ;  /* 0x00000004002c8947 */ /* 0x002fec0003800000 */
.L_x_255:
[----:B------:R-:W-:Y:S01]  /*b5b0*/  IMAD R3, R3, 0x8, R2 ;  /* 0x0000000803037824 */ /* 0x000fe200078e0202 */
[----:B------:R-:W-:-:S07]  /*b5c0*/  SHF.L.U32 R0, R0, 0x1f, RZ ;  /* 0x0000001f00007819 */ /* 0x000fce00000006ff */
.L_x_240:
[----:B-1----:R1:W2:Y:S02]  /*b5d0*/  SYNCS.PHASECHK.TRANS64.TRYWAIT P0, [R3+URZ], R0 ;  /* 0x00000000030075a7 */ /* 0x0022a4000800017f */
[----:B--2---:R-:W-:Y:S05]  /*b5e0*/  @!P0 NANOSLEEP.SYNCS 0x989680 ;  /* 0x009896800000895d */ /* 0x004fea0003900000 */
[----:B------:R-:W2:Y:S02]  /*b5f0*/  @!P0 SYNCS.PHASECHK.TRANS64 P0, [R3+URZ], R0 ;  /* 0x00000000030085a7 */ /* 0x000ea4000800007f */
[----:B--2---:R-:W-:Y:S05]  /*b600*/  @!P0 BRA `(.L_x_240) ;  /* 0xfffffffc00f08947 */ /* 0x004fea000383ffff */
.L_x_232:
[----:B------:R-:W-:Y:S05]  /*b610*/  BSYNC B0 ;  /* 0x0000000000007941 */ /* 0x000fea0003800000 */
.L_x_231:
[----:B------:R-:W-:Y:S05]  /*b620*/  EXIT ;  /* 0x000000000000794d */ /* 0x000fea0003800000 */
.L_x_19:
[----:B-1----:R1:W2:Y:S02]  /*b630*/  SYNCS.PHASECHK.TRANS64.TRYWAIT P0, [R121+URZ], R0 ;  /* 0x00000000790075a7 */ /* 0x0022a4000800017f */
[----:B--2---:R-:W-:Y:S05]  /*b640*/  @!P0 NANOSLEEP.SYNCS 0x989680 ;  /* 0x009896800000895d */ /* 0x004fea0003900000 */
[----:B------:R-:W2:Y:S02]  /*b650*/  @!P0 SYNCS.PHASECHK.TRANS64 P0, [R121+URZ], R0 ;  /* 0x00000000790085a7 */ /* 0x000ea4000800007f */
[----:B--2---:R-:W-:Y:S05]  /*b660*/  @!P0 BRA `(.L_x_19) ;  /* 0xfffffffc00f08947 */ /* 0x004fea000383ffff */
[----:B------:R-:W-:Y:S05]  /*b670*/  BRA `(.L_x_241) ;  /* 0xffffff6000387947 */ /* 0x000fea000383ffff */
.L_x_24:
[----:B--2---:R2:W3:Y:S02]  /*b680*/  SYNCS.PHASECHK.TRANS64.TRYWAIT P1, [R3+URZ], R0 ;  /* 0x00000000030075a7 */ /* 0x0044e4000802017f */
[----:B---3--:R-:W-:Y:S05]  /*b690*/  @!P1 NANOSLEEP.SYNCS 0x989680 ;  /* 0x009896800000995d */ /* 0x008fea0003900000 */
[----:B------:R-:W3:Y:S02]  /*b6a0*/  @!P1 SYNCS.PHASECHK.TRANS64 P1, [R3+URZ], R0 ;  /* 0x00000000030095a7 */ /* 0x000ee4000802007f */
[----:B---3--:R-:W-:Y:S05]  /*b6b0*/  @!P1 BRA `(.L_x_24) ;  /* 0xfffffffc00f09947 */ /* 0x008fea000383ffff */
[----:B------:R-:W-:Y:S05]  /*b6c0*/  BRA `(.L_x_23) ;  /* 0xffffff6000a47947 */ /* 0x000fea000383ffff */
.L_x_29:
[----:B--2---:R-:W-:-:S04]  /*b6d0*/  IMAD.U32 R5, RZ, RZ, UR4 ;  /* 0x00000004ff057e24 */ /* 0x004fc8000f8e00ff */
[----:B------:R2:W3:Y:S03]  /*b6e0*/  SYNCS.PHASECHK.TRANS64.TRYWAIT P1, [R5+URZ], R4 ;  /* 0x00000004050075a7 */ /* 0x0004e6000802017f */
[----:B---3--:R-:W-:Y:S05]  /*b6f0*/  @!P1 NANOSLEEP.SYNCS 0x989680 ;  /* 0x009896800000995d */ /* 0x008fea0003900000 */
[----:B------:R-:W3:Y:S02]  /*b700*/  @!P1 SYNCS.PHASECHK.TRANS64 P1, [R5+URZ], R4 ;  /* 0x00000004050095a7 */ /* 0x000ee4000802007f */
[----:B---3--:R-:W-:Y:S05]  /*b710*/  @!P1 BRA `(.L_x_29) ;  /* 0xfffffffc00ec9947 */ /* 0x008fea000383ffff */
[----:B------:R-:W-:Y:S05]  /*b720*/  BRA `(.L_x_28) ;  /* 0xffffff7400347947 */ /* 0x000fea000383ffff */
.L_x_37:
[----:B-1----:R1:W2:Y:S02]  /*b730*/  SYNCS.PHASECHK.TRANS64.TRYWAIT P0, [R121+URZ+0x10], R0 ;  /* 0x00001000790075a7 */ /* 0x0022a4000800017f */
[----:B--2---:R-:W-:Y:S05]  /*b740*/  @!P0 NANOSLEEP.SYNCS 0x989680 ;  /* 0x009896800000895d */ /* 0x004fea0003900000 */
[----:B------:R-:W2:Y:S02]  /*b750*/  @!P0 SYNCS.PHASECHK.TRANS64 P0, [R121+URZ+0x10], R0 ;  /* 0x00001000790085a7 */ /* 0x000ea4000800007f */
[----:B--2---:R-:W-:Y:S05]  /*b760*/  @!P0 BRA `(.L_x_37) ;  /* 0xfffffffc00f08947 */ /* 0x004fea000383ffff */
[----:B------:R-:W-:Y:S05]  /*b770*/  BRA `(.L_x_242) ;  /* 0xffffff8800547947 */ /* 0x000fea000383ffff */
.L_x_218:
[----:B------:R-:W-:Y:S01]  /*b780*/  BSSY B1, `(.L_x_243) ;  /* 0x0000006000017945 */ /* 0x000fe20003800000 */
[----:B------:R-:W-:-:S07]  /*b790*/  IMAD.MOV.U32 R15, RZ, RZ, -0x1 ;  /* 0xffffffffff0f7424 */ /* 0x000fce00078e00ff */
[----:B-----5:R-:W-:Y:S05]  /*b7a0*/  WARPSYNC.COLLECTIVE R15, `(.L_x_244) ;  /* 0x000000000f0c7348 */ /* 0x020fea0003c00000 */
[----:B------:R-:W-:Y:S02]  /*b7b0*/  ELECT P6, UR62, PT ;  /* 0x00000000003e782f */ /* 0x000fe400038c0000 */
[----:B------:R-:W-:Y:S01]  /*b7c0*/  MOV R14, UR62 ;  /* 0x0000003e000e7c02 */ /* 0x000fe20008000f00 */
[----:B-----5:R-:W-:Y:S10]  /*b7d0*/  ENDCOLLECTIVE ;  /* 0x000000000000791b */ /* 0x020ff40003800000 */
.L_x_244:
[----:B------:R-:W-:Y:S05]  /*b7e0*/  BSYNC B1 ;  /* 0x0000000000017941 */ /* 0x000fea0003800000 */
.L_x_243:
[----:B------:R-:W-:Y:S05]  /*b7f0*/  BRA `(.L_x_245) ;  /* 0xffffffec00807947 */ /* 0x000fea000383ffff */
.L_x_221:
[----:B-1----:R1:W2:Y:S02]  /*b800*/  SYNCS.PHASECHK.TRANS64.TRYWAIT P1, [R12+URZ+0x38], R5 ;  /* 0x000038050c0075a7 */ /* 0x0022a4000802017f */
[----:B--2---:R-:W-:Y:S05]  /*b810*/  @!P1 NANOSLEEP.SYNCS 0x989680 ;  /* 0x009896800000995d */ /* 0x004fea0003900000 */
[----:B------:R-:W2:Y:S02]  /*b820*/  @!P1 SYNCS.PHASECHK.TRANS64 P1, [R12+URZ+0x38], R5 ;  /* 0x000038050c0095a7 */ /* 0x000ea4000802007f */
[----:B--2---:R-:W-:Y:S05]  /*b830*/  @!P1 BRA `(.L_x_221) ;  /* 0xfffffffc00f09947 */ /* 0x004fea000383ffff */
[----:B------:R-:W-:Y:S05]  /*b840*/  BRA `(.L_x_246) ;  /* 0xffffffec00b87947 */ /* 0x000fea000383ffff */
.L_x_230:
[----:B------:R-:W-:Y:S01]  /*b850*/  BSSY B0, `(.L_x_247) ;  /* 0x0000006000007945 */ /* 0x000fe20003800000 */
[----:B------:R-:W-:-:S07]  /*b860*/  IMAD.MOV.U32 R15, RZ, RZ, -0x1 ;  /* 0xffffffffff0f7424 */ /* 0x000fce00078e00ff */
[----:B-----5:R-:W-:Y:S05]  /*b870*/  WARPSYNC.COLLECTIVE R15, `(.L_x_248) ;  /* 0x000000000f0c7348 */ /* 0x020fea0003c00000 */
[----:B------:R-:W-:Y:S02]  /*b880*/  ELECT P6, UR62, PT ;  /* 0x00000000003e782f */ /* 0x000fe400038c0000 */
[----:B------:R-:W-:Y:S01]  /*b890*/  MOV R14, UR62 ;  /* 0x0000003e000e7c02 */ /* 0x000fe20008000f00 */
[----:B-----5:R-:W-:Y:S10]  /*b8a0*/  ENDCOLLECTIVE ;  /* 0x000000000000791b */ /* 0x020ff40003800000 */
.L_x_248:
[----:B------:R-:W-:Y:S05]  /*b8b0*/  BSYNC B0 ;  /* 0x0000000000007941 */ /* 0x000fea0003800000 */
.L_x_247:
[----:B------:R-:W-:Y:S05]  /*b8c0*/  BRA `(.L_x_249) ;  /* 0xfffffff800387947 */ /* 0x000fea000383ffff */
.L_x_234:
[----:B0-----:R0:W1:Y:S02]  /*b8d0*/  SYNCS.PHASECHK.TRANS64.TRYWAIT P0, [R9+URZ], R4 ;  /* 0x00000004090075a7 */ /* 0x001064000800017f */
[----:B-1----:R-:W-:Y:S05]  /*b8e0*/  @!P0 NANOSLEEP.SYNCS 0x989680 ;  /* 0x009896800000895d */ /* 0x002fea0003900000 */
[----:B------:R-:W1:Y:S02]  /*b8f0*/  @!P0 SYNCS.PHASECHK.TRANS64 P0, [R9+URZ], R4 ;  /* 0x00000004090085a7 */ /* 0x000e64000800007f */
[----:B-1----:R-:W-:Y:S05]  /*b900*/  @!P0 BRA `(.L_x_234) ;  /* 0xfffffffc00f08947 */ /* 0x002fea000383ffff */
[----:B------:R-:W-:Y:S05]  /*b910*/  BRA `(.L_x_250) ;  /* 0xfffffff800787947 */ /* 0x000fea000383ffff */
.L_x_235:
[----:B0-----:R0:W1:Y:S02]  /*b920*/  SYNCS.PHASECHK.TRANS64.TRYWAIT P0, [R8+URZ], R5 ;  /* 0x00000005080075a7 */ /* 0x001064000800017f */
[----:B-1----:R-:W-:Y:S05]  /*b930*/  @!P0 NANOSLEEP.SYNCS 0x989680 ;  /* 0x009896800000895d */ /* 0x002fea0003900000 */
[----:B------:R-:W1:Y:S02]  /*b940*/  @!P0 SYNCS.PHASECHK.TRANS64 P0, [R8+URZ], R5 ;  /* 0x00000005080085a7 */ /* 0x000e64000800007f */
[----:B-1----:R-:W-:Y:S05]  /*b950*/  @!P0 BRA `(.L_x_235) ;  /* 0xfffffffc00f08947 */ /* 0x002fea000383ffff */
[----:B------:R-:W-:Y:S05]  /*b960*/  BRA `(.L_x_251) ;  /* 0xfffffff800887947 */ /* 0x000fea000383ffff */
.L_x_236:
[----:B0-----:R0:W1:Y:S02]  /*b970*/  SYNCS.PHASECHK.TRANS64.TRYWAIT P0, [R9+URZ], R4 ;  /* 0x00000004090075a7 */ /* 0x001064000800017f */
[----:B-1----:R-:W-:Y:S05]  /*b980*/  @!P0 NANOSLEEP.SYNCS 0x989680 ;  /* 0x009896800000895d */ /* 0x002fea0003900000 */
[----:B------:R-:W1:Y:S02]  /*b990*/  @!P0 SYNCS.PHASECHK.TRANS64 P0, [R9+URZ], R4 ;  /* 0x00000004090085a7 */ /* 0x000e64000800007f */
[----:B-1----:R-:W-:Y:S05]  /*b9a0*/  @!P0 BRA `(.L_x_236) ;  /* 0xfffffffc00f08947 */ /* 0x002fea000383ffff */
[----:B------:R-:W-:Y:S05]  /*b9b0*/  BRA `(.L_x_252) ;  /* 0xfffffff800987947 */ /* 0x000fea000383ffff */
.L_x_237:
[----:B0-----:R0:W1:Y:S02]  /*b9c0*/  SYNCS.PHASECHK.TRANS64.TRYWAIT P0, [R8+URZ], R5 ;  /* 0x00000005080075a7 */ /* 0x001064000800017f */
[----:B-1----:R-:W-:Y:S05]  /*b9d0*/  @!P0 NANOSLEEP.SYNCS 0x989680 ;  /* 0x009896800000895d */ /* 0x002fea0003900000 */
[----:B------:R-:W1:Y:S02]  /*b9e0*/  @!P0 SYNCS.PHASECHK.TRANS64 P0, [R8+URZ], R5 ;  /* 0x00000005080085a7 */ /* 0x000e64000800007f */
[----:B-1----:R-:W-:Y:S05]  /*b9f0*/  @!P0 BRA `(.L_x_237) ;  /* 0xfffffffc00f08947 */ /* 0x002fea000383ffff */
[----:B------:R-:W-:Y:S05]  /*ba00*/  BRA `(.L_x_253) ;  /* 0xfffffff800a87947 */ /* 0x000fea000383ffff */
.L_x_238:
[----:B0-----:R0:W1:Y:S02]  /*ba10*/  SYNCS.PHASECHK.TRANS64.TRYWAIT P0, [R9+URZ], R4 ;  /* 0x00000004090075a7 */ /* 0x001064000800017f */
[----:B-1----:R-:W-:Y:S05]  /*ba20*/  @!P0 NANOSLEEP.SYNCS 0x989680 ;  /* 0x009896800000895d */ /* 0x002fea0003900000 */
[----:B------:R-:W1:Y:S02]  /*ba30*/  @!P0 SYNCS.PHASECHK.TRANS64 P0, [R9+URZ], R4 ;  /* 0x00000004090085a7 */ /* 0x000e64000800007f */
[----:B-1----:R-:W-:Y:S05]  /*ba40*/  @!P0 BRA `(.L_x_238) ;  /* 0xfffffffc00f08947 */ /* 0x002fea000383ffff */
[----:B------:R-:W-:Y:S05]  /*ba50*/  BRA `(.L_x_254) ;  /* 0xfffffff800b87947 */ /* 0x000fea000383ffff */
.L_x_239:
[----:B0-----:R0:W1:Y:S02]  /*ba60*/  SYNCS.PHASECHK.TRANS64.TRYWAIT P0, [R6+URZ], R5 ;  /* 0x00000005060075a7 */ /* 0x001064000800017f */
[----:B-1----:R-:W-:Y:S05]  /*ba70*/  @!P0 NANOSLEEP.SYNCS 0x989680 ;  /* 0x009896800000895d */ /* 0x002fea0003900000 */
[----:B------:R-:W1:Y:S02]  /*ba80*/  @!P0 SYNCS.PHASECHK.TRANS64 P0, [R6+URZ], R5 ;  /* 0x00000005060085a7 */ /* 0x000e64000800007f */
[----:B-1----:R-:W-:Y:S05]  /*ba90*/  @!P0 BRA `(.L_x_239) ;  /* 0xfffffffc00f08947 */ /* 0x002fea000383ffff */
[----:B------:R-:W-:Y:S05]  /*baa0*/  BRA `(.L_x_255) ;  /* 0xfffffff800c07947 */ /* 0x000fea000383ffff */
.L_x_256:
[----:B------:R-:W-:-:S00]  /*bab0*/  BRA `(.L_x_256) ;  /* 0xfffffffc00fc7947 */ /* 0x000fc0000383ffff */
[----:B------:R-:W-:-:S00]  /*bac0*/  NOP ;  /* 0x0000000000007918 */ /* 0x000fc00000000000 */
        /* <DEDUP_REMOVED lines=11> */
.L_x_257:


//--------------------- .nv.global.init           --------------------------
	.section	.nv.global.init,"aw",@progbits
.nv.global.init:
	.type		$str$22,@object
	.size		$str$22,($str$23 - $str$22)
$str$22:
        /*0000*/ 	.byte	0x6b, 0x5f, 0x74, 0x69, 0x6c, 0x65, 0x5f, 0x63, 0x6f, 0x75, 0x6e, 0x74, 0x20, 0x3e, 0x3d, 0x20
        /*0010*/ 	.byte	0x31, 0x00
	.type		$str$23,@object
	.size		$str$23,(__unnamed_1 - $str$23)
$str$23:
        /*0012*/ 	.byte	0x2f, 0x74, 0x6d, 0x70, 0x2f, 0x63, 0x75, 0x74, 0x6c, 0x61, 0x73, 0x73, 0x5f, 0x73, 0x77, 0x65
        /*0022*/ 	.byte	0x65, 0x70, 0x5f, 0x73, 0x72, 0x63, 0x2f, 0x69, 0x6e, 0x63, 0x6c, 0x75, 0x64, 0x65, 0x2f, 0x63
        /*0032*/ 	.byte	0x75, 0x74, 0x6c, 0x61, 0x73, 0x73, 0x2f, 0x67, 0x65, 0x6d, 0x6d, 0x2f, 0x63, 0x6f, 0x6c, 0x6c
        /*0042*/ 	.byte	0x65, 0x63, 0x74, 0x69, 0x76, 0x65, 0x2f, 0x73, 0x6d, 0x39, 0x30, 0x5f, 0x6d, 0x6d, 0x61, 0x5f
        /*0052*/ 	.byte	0x74, 0x6d, 0x61, 0x5f, 0x67, 0x6d, 0x6d, 0x61, 0x5f, 0x73, 0x73, 0x5f, 0x77, 0x61, 0x72, 0x70
        /*0062*/ 	.byte	0x73, 0x70, 0x65, 0x63, 0x69, 0x61, 0x6c, 0x69, 0x7a, 0x65, 0x64, 0x2e, 0x68, 0x70, 0x70, 0x00
	.type		__unnamed_1,@object
	.size		__unnamed_1,(.L_0 - __unnamed_1)
__unnamed_1:
        /*0072*/ 	.byte	0x76, 0x6f, 0x69, 0x64, 0x20, 0x63, 0x75, 0x74, 0x6c, 0x61, 0x73, 0x73, 0x3a, 0x3a, 0x67, 0x65
        /* <DEDUP_REMOVED lines=180> */
        /*0bc2*/ 	.byte	0x69, 0x64, 0x65, 0x6e, 0x74, 0x69, 0x74, 0x79, 0x5d, 0x00
.L_0:


//--------------------- .nv.shared._ZN7cutlass13device_kernelINS_4gemm6kernel13GemmUniversalIN4cute5tupleIJiiiiEEENS1_10collective13CollectiveMmaINS1_34MainloopSm90TmaGmmaWarpSpecializedILi7ENS5_IJNS4_1CILi2EEENSA_ILi1EEESC_EEENS1_32KernelTmaWarpSpecializedPingpongEEENS5_IJNSA_ILi64EEENSA_ILi176EEESG_EEENS_10bfloat16_tENS5_IJlSC_lEEESJ_SK_NS4_8TiledMMAINS4_8MMA_AtomIJNS4_4SM904GMMA27MMA_64x16x16_F32BF16BF16_SSILNSO_5MajorE0ELSQ_0ELNSO_7ScaleInE1ELSR_1EEEEEENS4_6LayoutINS5_IJSC_SC_SC_EEENS5_IJNSA_ILi0EEESW_SW_EEEEENS5_IJNS4_10UnderscoreESZ_SZ_EEEEENS4_13SM90_TMA_LOADENS4_14ComposedLayoutINS4_7SwizzleILi3ELi4ELi3EEENS4_18smem_ptr_flag_bitsILi16EEENSU_INS5_IJNSA_ILi8EEESG_EEENS5_IJSG_SC_EEEEEEEvNS4_8identityENS4_23SM90_TMA_LOAD_MULTICASTES1C_vS1D_EENS_8epilogue10collective6detail29Sm90TmaWarpSpecializedAdapterINS1H_15DefaultEpilogueISJ_SK_SK_NS1G_6thread17LinearCombinationISJ_Li1EffLNS1L_9ScaleType4KindE0ELNS_15FloatRoundStyleE2ESJ_EENS1_15EpilogueDefaultEEEEEvvEEEEvNT_6ParamsE --------------------------
	.section	.nv.shared._ZN7cutlass13device_kernelINS_4gemm6kernel13GemmUniversalIN4cute5tupleIJiiiiEEENS1_10collective13CollectiveMmaINS1_34MainloopSm90TmaGmmaWarpSpecializedILi7ENS5_IJNS4_1CILi2EEENSA_ILi1EEESC_EEENS1_32KernelTmaWarpSpecializedPingpongEEENS5_IJNSA_ILi64EEENSA_ILi176EEESG_EEENS_10bfloat16_tENS5_IJlSC_lEEESJ_SK_NS4_8TiledMMAINS4_8MMA_AtomIJNS4_4SM904GMMA27MMA_64x16x16_F32BF16BF16_SSILNSO_5MajorE0ELSQ_0ELNSO_7ScaleInE1ELSR_1EEEEEENS4_6LayoutINS5_IJSC_SC_SC_EEENS5_IJNSA_ILi0EEESW_SW_EEEEENS5_IJNS4_10UnderscoreESZ_SZ_EEEEENS4_13SM90_TMA_LOADENS4_14ComposedLayoutINS4_7SwizzleILi3ELi4ELi3EEENS4_18smem_ptr_flag_bitsILi16EEENSU_INS5_IJNSA_ILi8EEESG_EEENS5_IJSG_SC_EEEEEEEvNS4_8identityENS4_23SM90_TMA_LOAD_MULTICASTES1C_vS1D_EENS_8epilogue10collective6detail29Sm90TmaWarpSpecializedAdapterINS1H_15DefaultEpilogueISJ_SK_SK_NS1G_6thread17LinearCombinationISJ_Li1EffLNS1L_9ScaleType4KindE0ELNS_15FloatRoundStyleE2ESJ_EENS1_15EpilogueDefaultEEEEEvvEEEEvNT_6ParamsE,"aw",@nobits
	.sectionflags	@""
	.align	16
	.zero		1024


//--------------------- .nv.shared.reserved.0     --------------------------
	.section	.nv.shared.reserved.0,"aw",@nobits
	.weak		__nv_reservedSMEM_offset_0_alias
	.size		__nv_reservedSMEM_offset_0_alias, 0, 0
	.other		__nv_reservedSMEM_offset_0_alias,@"STO_CUDA_RESERVED_SHARED STV_DEFAULT"
__nv_reservedSMEM_offset_0_alias:
	.zero		0


//--------------------- .nv.global                --------------------------
	.section	.nv.global,"aw",@nobits
.nv.global:
	.type		_ZN40_INTERNAL_de6daba5_4_k_cu_e7895be0_101714cute1_E,@object
	.size		_ZN40_INTERNAL_de6daba5_4_k_cu_e7895be0_101714cute1_E,(_ZN40_INTERNAL_de6daba5_4_k_cu_e7895be0_101714cuda3std3__45__cpo6cbeginE - _ZN40_INTERNAL_de6daba5_4_k_cu_e7895be0_101714cute1_E)
_ZN40_INTERNAL_de6daba5_4_k_cu_e7895be0_101714cute1_E:
	.zero		1
	.type		_ZN40_INTERNAL_de6daba5_4_k_cu_e7895be0_101714cuda3std3__45__cpo6cbeginE,@object
	.size		_ZN40_INTERNAL_de6daba5_4_k_cu_e7895be0_101714cuda3std3__45__cpo6cbeginE,(_ZN40_INTERNAL_de6daba5_4_k_cu_e7895be0_101714cuda3std3__48in_placeE - _ZN40_INTERNAL_de6daba5_4_k_cu_e7895be0_101714cuda3std3__45__cpo6cbeginE)
_ZN40_INTERNAL_de6daba5_4_k_cu_e7895be0_101714cuda3std3__45__cpo6cbeginE:
	.zero		1
	.type		_ZN40_INTERNAL_de6daba5_4_k_cu_e7895be0_101714cuda3std3__48in_placeE,@object
	.size		_ZN40_INTERNAL_de6daba5_4_k_cu_e7895be0_101714cuda3std3__48in_placeE,(_ZN40_INTERNAL_de6daba5_4_k_cu_e7895be0_101714cuda3std6ranges3__45__cpo9iter_moveE - _ZN40_INTERNAL_de6daba5_4_k_cu_e7895be0_101714cuda3std3__48in_placeE)
_ZN40_INTERNAL_de6daba5_4_k_cu_e7895be0_101714cuda3std3__48in_placeE:
	.zero		1
	.type		_ZN40_INTERNAL_de6daba5_4_k_cu_e7895be0_101714cuda3std6ranges3__45__cpo9iter_moveE,@object
	.size		_ZN40_INTERNAL_de6daba5_4_k_cu_e7895be0_101714cuda3std6ranges3__45__cpo9iter_moveE,(_ZN40_INTERNAL_de6daba5_4_k_cu_e7895be0_101714cuda3std3__45__cpo5beginE - _ZN40_INTERNAL_de6daba5_4_k_cu_e7895be0_101714cuda3std6ranges3__45__cpo9iter_moveE)
_ZN40_INTERNAL_de6daba5_4_k_cu_e7895be0_101714cuda3std6ranges3__45__cpo9iter_moveE:
	.zero		1
	.type		_ZN40_INTERNAL_de6daba5_4_k_cu_e7895be0_101714cuda3std3__45__cpo5beginE,@object
	.size		_ZN40_INTERNAL_de6daba5_4_k_cu_e7895be0_101714cuda3std3__45__cpo5beginE,(_ZN40_INTERNAL_de6daba5_4_k_cu_e7895be0_101714cuda3std3__442_GLOBAL__N__de6daba5_4_k_cu_e7895be0_101716ignoreE - _ZN40_INTERNAL_de6daba5_4_k_cu_e7895be0_101714cuda3std3__45__cpo5beginE)
_ZN40_INTERNAL_de6daba5_4_k_cu_e7895be0_101714cuda3std3__45__cpo5beginE:
	.zero		1
	.type		_ZN40_INTERNAL_de6daba5_4_k_cu_e7895be0_101714cuda3std3__442_GLOBAL__N__de6daba5_4_k_cu_e7895be0_101716ignoreE,@object
	.size		_ZN40_INTERNAL_de6daba5_4_k_cu_e7895be0_101714cuda3std3__442_GLOBAL__N__de6daba5_4_k_cu_e7895be0_101716ignoreE,(_ZN40_INTERNAL_de6daba5_4_k_cu_e7895be0_101714cute7productE - _ZN40_INTERNAL_de6daba5_4_k_cu_e7895be0_101714cuda3std3__442_GLOBAL__N__de6daba5_4_k_cu_e7895be0_101716ignoreE)
_ZN40_INTERNAL_de6daba5_4_k_cu_e7895be0_101714cuda3std3__442_GLOBAL__N__de6daba5_4_k_cu_e7895be0_101716ignoreE:
	.zero		1
	.type		_ZN40_INTERNAL_de6daba5_4_k_cu_e7895be0_101714cute7productE,@object
	.size		_ZN40_INTERNAL_de6daba5_4_k_cu_e7895be0_101714cute7productE,(_ZN40_INTERNAL_de6daba5_4_k_cu_e7895be0_101714cuda3std3__45__cpo3endE - _ZN40_INTERNAL_de6daba5_4_k_cu_e7895be0_101714cute7productE)
_ZN40_INTERNAL_de6daba5_4_k_cu_e7895be0_101714cute7productE:
	.zero		1
	.type		_ZN40_INTERNAL_de6daba5_4_k_cu_e7895be0_101714cuda3std3__45__cpo3endE,@object
	.size		_ZN40_INTERNAL_de6daba5_4_k_cu_e7895be0_101714cuda3std3__45__cpo3endE,(_ZN40_INTERNAL_de6daba5_4_k_cu_e7895be0_101714cuda3std3__419piecewise_constructE - _ZN40_INTERNAL_de6daba5_4_k_cu_e7895be0_101714cuda3std3__45__cpo3endE)
_ZN40_INTERNAL_de6daba5_4_k_cu_e7895be0_101714cuda3std3__45__cpo3endE:
	.zero		1
	.type		_ZN40_INTERNAL_de6daba5_4_k_cu_e7895be0_101714cuda3std3__419piecewise_constructE,@object
	.size		_ZN40_INTERNAL_de6daba5_4_k_cu_e7895be0_101714cuda3std3__419piecewise_constructE,(_ZN40_INTERNAL_de6daba5_4_k_cu_e7895be0_101714cuda3std3__45__cpo4cendE - _ZN40_INTERNAL_de6daba5_4_k_cu_e7895be0_101714cuda3std3__419piecewise_constructE)
_ZN40_INTERNAL_de6daba5_4_k_cu_e7895be0_101714cuda3std3__419piecewise_constructE:
	.zero		1
	.type		_ZN40_INTERNAL_de6daba5_4_k_cu_e7895be0_101714cuda3std3__45__cpo4cendE,@object
	.size		_ZN40_INTERNAL_de6daba5_4_k_cu_e7895be0_101714cuda3std3__45__cpo4cendE,(_ZN40_INTERNAL_de6daba5_4_k_cu_e7895be0_101714cuda3std6ranges3__45__cpo4swapE - _ZN40_INTERNAL_de6daba5_4_k_cu_e7895be0_101714cuda3std3__45__cpo4cendE)
_ZN40_INTERNAL_de6daba5_4_k_cu_e7895be0_101714cuda3std3__45__cpo4cendE:
	.zero		1
	.type		_ZN40_INTERNAL_de6daba5_4_k_cu_e7895be0_101714cuda3std6ranges3__45__cpo4swapE,@object
	.size		_ZN40_INTERNAL_de6daba5_4_k_cu_e7895be0_101714cuda3std6ranges3__45__cpo4swapE,(.L_8 - _ZN40_INTERNAL_de6daba5_4_k_cu_e7895be0_101714cuda3std6ranges3__45__cpo4swapE)
_ZN40_INTERNAL_de6daba5_4_k_cu_e7895be0_101714cuda3std6ranges3__45__cpo4swapE:
	.zero		1
.L_8:


//--------------------- .nv.constant0._ZN7cutlass13device_kernelINS_4gemm6kernel13GemmUniversalIN4cute5tupleIJiiiiEEENS1_10collective13CollectiveMmaINS1_34MainloopSm90TmaGmmaWarpSpecializedILi7ENS5_IJNS4_1CILi2EEENSA_ILi1EEESC_EEENS1_32KernelTmaWarpSpecializedPingpongEEENS5_IJNSA_ILi64EEENSA_ILi176EEESG_EEENS_10bfloat16_tENS5_IJlSC_lEEESJ_SK_NS4_8TiledMMAINS4_8MMA_AtomIJNS4_4SM904GMMA27MMA_64x16x16_F32BF16BF16_SSILNSO_5MajorE0ELSQ_0ELNSO_7ScaleInE1ELSR_1EEEEEENS4_6LayoutINS5_IJSC_SC_SC_EEENS5_IJNSA_ILi0EEESW_SW_EEEEENS5_IJNS4_10UnderscoreESZ_SZ_EEEEENS4_13SM90_TMA_LOADENS4_14ComposedLayoutINS4_7SwizzleILi3ELi4ELi3EEENS4_18smem_ptr_flag_bitsILi16EEENSU_INS5_IJNSA_ILi8EEESG_EEENS5_IJSG_SC_EEEEEEEvNS4_8identityENS4_23SM90_TMA_LOAD_MULTICASTES1C_vS1D_EENS_8epilogue10collective6detail29Sm90TmaWarpSpecializedAdapterINS1H_15DefaultEpilogueISJ_SK_SK_NS1G_6thread17LinearCombinationISJ_Li1EffLNS1L_9ScaleType4KindE0ELNS_15FloatRoundStyleE2ESJ_EENS1_15EpilogueDefaultEEEEEvvEEEEvNT_6ParamsE --------------------------
	.section	.nv.constant0._ZN7cutlass13device_kernelINS_4gemm6kernel13GemmUniversalIN4cute5tupleIJiiiiEEENS1_10collective13CollectiveMmaINS1_34MainloopSm90TmaGmmaWarpSpecializedILi7ENS5_IJNS4_1CILi2EEENSA_ILi1EEESC_EEENS1_32KernelTmaWarpSpecializedPingpongEEENS5_IJNSA_ILi64EEENSA_ILi176EEESG_EEENS_10bfloat16_tENS5_IJlSC_lEEESJ_SK_NS4_8TiledMMAINS4_8MMA_AtomIJNS4_4SM904GMMA27MMA_64x16x16_F32BF16BF16_SSILNSO_5MajorE0ELSQ_0ELNSO_7ScaleInE1ELSR_1EEEEEENS4_6LayoutINS5_IJSC_SC_SC_EEENS5_IJNSA_ILi0EEESW_SW_EEEEENS5_IJNS4_10UnderscoreESZ_SZ_EEEEENS4_13SM90_TMA_LOADENS4_14ComposedLayoutINS4_7SwizzleILi3ELi4ELi3EEENS4_18smem_ptr_flag_bitsILi16EEENSU_INS5_IJNSA_ILi8EEESG_EEENS5_IJSG_SC_EEEEEEEvNS4_8identityENS4_23SM90_TMA_LOAD_MULTICASTES1C_vS1D_EENS_8epilogue10collective6detail29Sm90TmaWarpSpecializedAdapterINS1H_15DefaultEpilogueISJ_SK_SK_NS1G_6thread17LinearCombinationISJ_Li1EffLNS1L_9ScaleType4KindE0ELNS_15FloatRoundStyleE2ESJ_EENS1_15EpilogueDefaultEEEEEvvEEEEvNT_6ParamsE,"a",@progbits
	.sectionflags	@""
	.align	4
.nv.constant0._ZN7cutlass13device_kernelINS_4gemm6kernel13GemmUniversalIN4cute5tupleIJiiiiEEENS1_10collective13CollectiveMmaINS1_34MainloopSm90TmaGmmaWarpSpecializedILi7ENS5_IJNS4_1CILi2EEENSA_ILi1EEESC_EEENS1_32KernelTmaWarpSpecializedPingpongEEENS5_IJNSA_ILi64EEENSA_ILi176EEESG_EEENS_10bfloat16_tENS5_IJlSC_lEEESJ_SK_NS4_8TiledMMAINS4_8MMA_AtomIJNS4_4SM904GMMA27MMA_64x16x16_F32BF16BF16_SSILNSO_5MajorE0ELSQ_0ELNSO_7ScaleInE1ELSR_1EEEEEENS4_6LayoutINS5_IJSC_SC_SC_EEENS5_IJNSA_ILi0EEESW_SW_EEEEENS5_IJNS4_10UnderscoreESZ_SZ_EEEEENS4_13SM90_TMA_LOADENS4_14ComposedLayoutINS4_7SwizzleILi3ELi4ELi3EEENS4_18smem_ptr_flag_bitsILi16EEENSU_INS5_IJNSA_ILi8EEESG_EEENS5_IJSG_SC_EEEEEEEvNS4_8identityENS4_23SM90_TMA_LOAD_MULTICASTES1C_vS1D_EENS_8epilogue10collective6detail29Sm90TmaWarpSpecializedAdapterINS1H_15DefaultEpilogueISJ_SK_SK_NS1G_6thread17LinearCombinationISJ_Li1EffLNS1L_9ScaleType4KindE0ELNS_15FloatRoundStyleE2ESJ_EENS1_15EpilogueDefaultEEEEEvvEEEEvNT_6ParamsE:
	.zero		1664


//--------------------- SYMBOLS --------------------------

	.type		.nv.reservedSmem.offset0,@object
	.size		.nv.reservedSmem.offset0,0x4
	.type		__assertfail,@function
